//
// Generated by NVIDIA NVVM Compiler
//
// Compiler Build ID: CL-36424714
// Cuda compilation tools, release 13.0, V13.0.88
// Based on NVVM 20.0.0
//

.version 9.0
.target sm_100
.address_size 64

	// .globl	_Z13find_passwordxxPKcPbPxPh
.const .align 4 .b8 K[256] = {152, 47, 138, 66, 145, 68, 55, 113, 207, 251, 192, 181, 165, 219, 181, 233, 91, 194, 86, 57, 241, 17, 241, 89, 164, 130, 63, 146, 213, 94, 28, 171, 152, 170, 7, 216, 1, 91, 131, 18, 190, 133, 49, 36, 195, 125, 12, 85, 116, 93, 190, 114, 254, 177, 222, 128, 167, 6, 220, 155, 116, 241, 155, 193, 193, 105, 155, 228, 134, 71, 190, 239, 198, 157, 193, 15, 204, 161, 12, 36, 111, 44, 233, 45, 170, 132, 116, 74, 220, 169, 176, 92, 218, 136, 249, 118, 82, 81, 62, 152, 109, 198, 49, 168, 200, 39, 3, 176, 199, 127, 89, 191, 243, 11, 224, 198, 71, 145, 167, 213, 81, 99, 202, 6, 103, 41, 41, 20, 133, 10, 183, 39, 56, 33, 27, 46, 252, 109, 44, 77, 19, 13, 56, 83, 84, 115, 10, 101, 187, 10, 106, 118, 46, 201, 194, 129, 133, 44, 114, 146, 161, 232, 191, 162, 75, 102, 26, 168, 112, 139, 75, 194, 163, 81, 108, 199, 25, 232, 146, 209, 36, 6, 153, 214, 133, 53, 14, 244, 112, 160, 106, 16, 22, 193, 164, 25, 8, 108, 55, 30, 76, 119, 72, 39, 181, 188, 176, 52, 179, 12, 28, 57, 74, 170, 216, 78, 79, 202, 156, 91, 243, 111, 46, 104, 238, 130, 143, 116, 111, 99, 165, 120, 20, 120, 200, 132, 8, 2, 199, 140, 250, 255, 190, 144, 235, 108, 80, 164, 247, 163, 249, 190, 242, 120, 113, 198};
.const .align 1 .b8 charset[63] = {97, 98, 99, 100, 101, 102, 103, 104, 105, 106, 107, 108, 109, 110, 111, 112, 113, 114, 115, 116, 117, 118, 119, 120, 121, 122, 65, 66, 67, 68, 69, 70, 71, 72, 73, 74, 75, 76, 77, 78, 79, 80, 81, 82, 83, 84, 85, 86, 87, 88, 89, 90, 48, 49, 50, 51, 52, 53, 54, 55, 56, 57};

.visible .entry _Z13find_passwordxxPKcPbPxPh(
	.param .u64 _Z13find_passwordxxPKcPbPxPh_param_0,
	.param .u64 _Z13find_passwordxxPKcPbPxPh_param_1,
	.param .u64 .ptr .align 1 _Z13find_passwordxxPKcPbPxPh_param_2,
	.param .u64 .ptr .align 1 _Z13find_passwordxxPKcPbPxPh_param_3,
	.param .u64 .ptr .align 1 _Z13find_passwordxxPKcPbPxPh_param_4,
	.param .u64 .ptr .align 1 _Z13find_passwordxxPKcPbPxPh_param_5
)
{
	.local .align 16 .b8 	__local_depot0[384];
	.reg .b64 	%SP;
	.reg .b64 	%SPL;
	.reg .pred 	%p<27>;
	.reg .b16 	%rs<149>;
	.reg .b32 	%r<1248>;
	.reg .b64 	%rd<152>;

	mov.u64 	%SPL, __local_depot0;
	ld.param.u64 	%rd35, [_Z13find_passwordxxPKcPbPxPh_param_0];
	ld.param.u64 	%rd36, [_Z13find_passwordxxPKcPbPxPh_param_1];
	ld.param.u64 	%rd37, [_Z13find_passwordxxPKcPbPxPh_param_2];
	ld.param.u64 	%rd32, [_Z13find_passwordxxPKcPbPxPh_param_3];
	ld.param.u64 	%rd33, [_Z13find_passwordxxPKcPbPxPh_param_4];
	cvta.to.global.u64 	%rd1, %rd37;
	add.u64 	%rd2, %SPL, 0;
	add.u64 	%rd3, %SPL, 256;
	add.u64 	%rd4, %SPL, 264;
	mov.u32 	%r105, %ctaid.x;
	mov.u32 	%r106, %ntid.x;
	mov.u32 	%r107, %tid.x;
	mad.lo.s32 	%r108, %r105, %r106, %r107;
	cvt.u64.u32 	%rd41, %r108;
	add.s64 	%rd5, %rd35, %rd41;
	setp.ge.s64 	%p1, %rd5, %rd36;
	@%p1 bra 	$L__BB0_41;
	mov.u64 	%rd42, charset;
	mul.hi.s64 	%rd43, %rd5, -8925843906633654007;
	add.s64 	%rd44, %rd43, %rd5;
	shr.u64 	%rd45, %rd44, 63;
	shr.s64 	%rd46, %rd44, 5;
	add.s64 	%rd47, %rd46, %rd45;
	mul.lo.s64 	%rd48, %rd47, 62;
	sub.s64 	%rd49, %rd5, %rd48;
	add.s64 	%rd50, %rd42, %rd49;
	ld.const.u8 	%rs19, [%rd50];
	st.local.u8 	[%rd3], %rs19;
	mul.hi.s64 	%rd51, %rd47, -8925843906633654007;
	add.s64 	%rd52, %rd51, %rd47;
	shr.u64 	%rd53, %rd52, 63;
	shr.s64 	%rd54, %rd52, 5;
	add.s64 	%rd55, %rd54, %rd53;
	mul.lo.s64 	%rd56, %rd55, 62;
	sub.s64 	%rd57, %rd47, %rd56;
	add.s64 	%rd58, %rd42, %rd57;
	ld.const.u8 	%rs1, [%rd58];
	st.local.u8 	[%rd3+1], %rs1;
	mul.hi.s64 	%rd59, %rd5, 2457006494729263899;
	shr.u64 	%rd60, %rd59, 63;
	shr.s64 	%rd61, %rd59, 9;
	add.s64 	%rd62, %rd61, %rd60;
	mul.hi.s64 	%rd63, %rd62, -8925843906633654007;
	add.s64 	%rd64, %rd63, %rd62;
	shr.u64 	%rd65, %rd64, 63;
	shr.s64 	%rd66, %rd64, 5;
	add.s64 	%rd67, %rd66, %rd65;
	mul.lo.s64 	%rd68, %rd67, 62;
	sub.s64 	%rd69, %rd62, %rd68;
	add.s64 	%rd70, %rd42, %rd69;
	ld.const.u8 	%rs2, [%rd70];
	st.local.u8 	[%rd3+2], %rs2;
	mul.hi.s64 	%rd71, %rd5, 2536264768752788541;
	shr.u64 	%rd72, %rd71, 63;
	shr.s64 	%rd73, %rd71, 15;
	add.s64 	%rd74, %rd73, %rd72;
	mul.hi.s64 	%rd75, %rd74, -8925843906633654007;
	add.s64 	%rd76, %rd75, %rd74;
	shr.u64 	%rd77, %rd76, 63;
	shr.s64 	%rd78, %rd76, 5;
	add.s64 	%rd79, %rd78, %rd77;
	mul.lo.s64 	%rd80, %rd79, 62;
	sub.s64 	%rd81, %rd74, %rd80;
	add.s64 	%rd82, %rd42, %rd81;
	ld.const.u8 	%rs3, [%rd82];
	st.local.u8 	[%rd3+3], %rs3;
	mul.hi.s64 	%rd83, %rd5, 5236159522586402149;
	shr.u64 	%rd84, %rd83, 63;
	shr.s64 	%rd85, %rd83, 22;
	add.s64 	%rd86, %rd85, %rd84;
	mul.hi.s64 	%rd87, %rd86, -8925843906633654007;
	add.s64 	%rd88, %rd87, %rd86;
	shr.u64 	%rd89, %rd88, 63;
	shr.s64 	%rd90, %rd88, 5;
	add.s64 	%rd91, %rd90, %rd89;
	mul.lo.s64 	%rd92, %rd91, 62;
	sub.s64 	%rd93, %rd86, %rd92;
	add.s64 	%rd94, %rd42, %rd93;
	ld.const.u8 	%rs4, [%rd94];
	st.local.u8 	[%rd3+4], %rs4;
	mul.hi.s64 	%rd95, %rd5, 2702533947141368851;
	shr.u64 	%rd96, %rd95, 63;
	shr.s64 	%rd97, %rd95, 27;
	add.s64 	%rd98, %rd97, %rd96;
	mul.hi.s64 	%rd99, %rd98, -8925843906633654007;
	add.s64 	%rd100, %rd99, %rd98;
	shr.u64 	%rd101, %rd100, 63;
	shr.s64 	%rd102, %rd100, 5;
	add.s64 	%rd103, %rd102, %rd101;
	mul.lo.s64 	%rd104, %rd103, 62;
	sub.s64 	%rd105, %rd98, %rd104;
	add.s64 	%rd106, %rd42, %rd105;
	ld.const.u8 	%rs5, [%rd106];
	st.local.u8 	[%rd3+5], %rs5;
	mov.b16 	%rs20, 0;
	st.local.u8 	[%rd3+6], %rs20;
	ld.global.u8 	%rs21, [%rd1];
	setp.ne.s16 	%p2, %rs19, %rs21;
	@%p2 bra 	$L__BB0_41;
	ld.global.u8 	%rs22, [%rd1+1];
	setp.ne.s16 	%p3, %rs1, %rs22;
	@%p3 bra 	$L__BB0_41;
	ld.global.u8 	%rs24, [%rd1+2];
	setp.ne.s16 	%p4, %rs2, %rs24;
	@%p4 bra 	$L__BB0_41;
	ld.global.u8 	%rs26, [%rd1+3];
	setp.ne.s16 	%p5, %rs3, %rs26;
	@%p5 bra 	$L__BB0_41;
	ld.global.u8 	%rs28, [%rd1+4];
	setp.ne.s16 	%p6, %rs4, %rs28;
	@%p6 bra 	$L__BB0_41;
	ld.global.u8 	%rs30, [%rd1+5];
	setp.ne.s16 	%p7, %rs5, %rs30;
	@%p7 bra 	$L__BB0_41;
	cvta.to.global.u64 	%rd108, %rd32;
	mov.b16 	%rs32, 1;
	st.global.u8 	[%rd108], %rs32;
	cvta.to.global.u64 	%rd109, %rd33;
	st.global.u64 	[%rd109], %rd5;
	mov.b64 	%rd144, 0;
	st.local.u64 	[%rd4+72], %rd144;
	mov.b32 	%r110, -1150833019;
	mov.b32 	%r111, 1779033703;
	st.local.v2.u32 	[%rd4+80], {%r111, %r110};
	mov.b32 	%r112, -1521486534;
	mov.b32 	%r113, 1013904242;
	st.local.v2.u32 	[%rd4+88], {%r113, %r112};
	mov.b32 	%r114, -1694144372;
	mov.b32 	%r115, 1359893119;
	st.local.v2.u32 	[%rd4+96], {%r115, %r114};
	mov.b32 	%r116, 1541459225;
	mov.b32 	%r117, 528734635;
	st.local.v2.u32 	[%rd4+104], {%r117, %r116};
	mov.b32 	%r1208, 0;
$L__BB0_8:
	add.s64 	%rd110, %rd3, %rd144;
	ld.local.u8 	%rs33, [%rd110];
	add.s32 	%r118, %r1208, 1;
	st.local.u32 	[%rd4+64], %r118;
	cvt.u64.u32 	%rd111, %r1208;
	add.s64 	%rd112, %rd4, %rd111;
	st.local.u8 	[%rd112], %rs33;
	ld.local.u32 	%r1208, [%rd4+64];
	setp.ne.s32 	%p8, %r1208, 64;
	@%p8 bra 	$L__BB0_14;
	ld.local.v2.b32 	{%r119, %r120}, [%rd4];
	bfe.u32 	%r121, %r120, 16, 8;
	cvt.u16.u32 	%rs35, %r121;
	bfe.u32 	%r122, %r120, 8, 8;
	bfe.u32 	%r123, %r120, 0, 8;
	bfe.u32 	%r124, %r119, 16, 8;
	cvt.u16.u32 	%rs36, %r124;
	bfe.u32 	%r125, %r119, 8, 8;
	bfe.u32 	%r126, %r119, 0, 8;
	shl.b32 	%r127, %r126, 24;
	shl.b32 	%r128, %r125, 16;
	and.b32  	%r129, %r128, 16711680;
	or.b32  	%r130, %r129, %r127;
	and.b16  	%rs37, %rs36, 255;
	mul.wide.u16 	%r131, %rs37, 256;
	or.b32  	%r132, %r130, %r131;
	bfe.u32 	%r133, %r119, 24, 8;
	or.b32  	%r134, %r132, %r133;
	shl.b32 	%r135, %r123, 24;
	shl.b32 	%r136, %r122, 16;
	and.b32  	%r137, %r136, 16711680;
	or.b32  	%r138, %r137, %r135;
	and.b16  	%rs38, %rs35, 255;
	mul.wide.u16 	%r139, %rs38, 256;
	or.b32  	%r140, %r138, %r139;
	bfe.u32 	%r141, %r120, 24, 8;
	or.b32  	%r142, %r140, %r141;
	ld.local.v2.b32 	{%r143, %r144}, [%rd4+8];
	bfe.u32 	%r145, %r144, 16, 8;
	cvt.u16.u32 	%rs39, %r145;
	bfe.u32 	%r146, %r144, 8, 8;
	bfe.u32 	%r147, %r144, 0, 8;
	bfe.u32 	%r148, %r143, 16, 8;
	cvt.u16.u32 	%rs40, %r148;
	bfe.u32 	%r149, %r143, 8, 8;
	bfe.u32 	%r150, %r143, 0, 8;
	shl.b32 	%r151, %r150, 24;
	shl.b32 	%r152, %r149, 16;
	and.b32  	%r153, %r152, 16711680;
	or.b32  	%r154, %r153, %r151;
	and.b16  	%rs41, %rs40, 255;
	mul.wide.u16 	%r155, %rs41, 256;
	or.b32  	%r156, %r154, %r155;
	bfe.u32 	%r157, %r143, 24, 8;
	or.b32  	%r158, %r156, %r157;
	shl.b32 	%r159, %r147, 24;
	shl.b32 	%r160, %r146, 16;
	and.b32  	%r161, %r160, 16711680;
	or.b32  	%r162, %r161, %r159;
	and.b16  	%rs42, %rs39, 255;
	mul.wide.u16 	%r163, %rs42, 256;
	or.b32  	%r164, %r162, %r163;
	bfe.u32 	%r165, %r144, 24, 8;
	or.b32  	%r166, %r164, %r165;
	st.local.v4.u32 	[%rd2], {%r134, %r142, %r158, %r166};
	ld.local.v2.b32 	{%r167, %r168}, [%rd4+16];
	bfe.u32 	%r169, %r168, 16, 8;
	cvt.u16.u32 	%rs43, %r169;
	bfe.u32 	%r170, %r168, 8, 8;
	bfe.u32 	%r171, %r168, 0, 8;
	bfe.u32 	%r172, %r167, 16, 8;
	cvt.u16.u32 	%rs44, %r172;
	bfe.u32 	%r173, %r167, 8, 8;
	bfe.u32 	%r174, %r167, 0, 8;
	shl.b32 	%r175, %r174, 24;
	shl.b32 	%r176, %r173, 16;
	and.b32  	%r177, %r176, 16711680;
	or.b32  	%r178, %r177, %r175;
	and.b16  	%rs45, %rs44, 255;
	mul.wide.u16 	%r179, %rs45, 256;
	or.b32  	%r180, %r178, %r179;
	bfe.u32 	%r181, %r167, 24, 8;
	or.b32  	%r182, %r180, %r181;
	shl.b32 	%r183, %r171, 24;
	shl.b32 	%r184, %r170, 16;
	and.b32  	%r185, %r184, 16711680;
	or.b32  	%r186, %r185, %r183;
	and.b16  	%rs46, %rs43, 255;
	mul.wide.u16 	%r187, %rs46, 256;
	or.b32  	%r188, %r186, %r187;
	bfe.u32 	%r189, %r168, 24, 8;
	or.b32  	%r190, %r188, %r189;
	ld.local.v2.b32 	{%r191, %r192}, [%rd4+24];
	bfe.u32 	%r193, %r192, 16, 8;
	cvt.u16.u32 	%rs47, %r193;
	bfe.u32 	%r194, %r192, 8, 8;
	bfe.u32 	%r195, %r192, 0, 8;
	bfe.u32 	%r196, %r191, 16, 8;
	cvt.u16.u32 	%rs48, %r196;
	bfe.u32 	%r197, %r191, 8, 8;
	bfe.u32 	%r198, %r191, 0, 8;
	shl.b32 	%r199, %r198, 24;
	shl.b32 	%r200, %r197, 16;
	and.b32  	%r201, %r200, 16711680;
	or.b32  	%r202, %r201, %r199;
	and.b16  	%rs49, %rs48, 255;
	mul.wide.u16 	%r203, %rs49, 256;
	or.b32  	%r204, %r202, %r203;
	bfe.u32 	%r205, %r191, 24, 8;
	or.b32  	%r206, %r204, %r205;
	shl.b32 	%r207, %r195, 24;
	shl.b32 	%r208, %r194, 16;
	and.b32  	%r209, %r208, 16711680;
	or.b32  	%r210, %r209, %r207;
	and.b16  	%rs50, %rs47, 255;
	mul.wide.u16 	%r211, %rs50, 256;
	or.b32  	%r212, %r210, %r211;
	bfe.u32 	%r213, %r192, 24, 8;
	or.b32  	%r214, %r212, %r213;
	st.local.v4.u32 	[%rd2+16], {%r182, %r190, %r206, %r214};
	ld.local.v2.b32 	{%r215, %r216}, [%rd4+32];
	bfe.u32 	%r217, %r216, 16, 8;
	cvt.u16.u32 	%rs51, %r217;
	bfe.u32 	%r218, %r216, 8, 8;
	bfe.u32 	%r219, %r216, 0, 8;
	bfe.u32 	%r220, %r215, 16, 8;
	cvt.u16.u32 	%rs52, %r220;
	bfe.u32 	%r221, %r215, 8, 8;
	bfe.u32 	%r222, %r215, 0, 8;
	shl.b32 	%r223, %r222, 24;
	shl.b32 	%r224, %r221, 16;
	and.b32  	%r225, %r224, 16711680;
	or.b32  	%r226, %r225, %r223;
	and.b16  	%rs53, %rs52, 255;
	mul.wide.u16 	%r227, %rs53, 256;
	or.b32  	%r228, %r226, %r227;
	bfe.u32 	%r229, %r215, 24, 8;
	or.b32  	%r230, %r228, %r229;
	shl.b32 	%r231, %r219, 24;
	shl.b32 	%r232, %r218, 16;
	and.b32  	%r233, %r232, 16711680;
	or.b32  	%r234, %r233, %r231;
	and.b16  	%rs54, %rs51, 255;
	mul.wide.u16 	%r235, %rs54, 256;
	or.b32  	%r236, %r234, %r235;
	bfe.u32 	%r237, %r216, 24, 8;
	or.b32  	%r238, %r236, %r237;
	ld.local.v2.b32 	{%r239, %r240}, [%rd4+40];
	bfe.u32 	%r241, %r240, 16, 8;
	cvt.u16.u32 	%rs55, %r241;
	bfe.u32 	%r242, %r240, 8, 8;
	bfe.u32 	%r243, %r240, 0, 8;
	bfe.u32 	%r244, %r239, 16, 8;
	cvt.u16.u32 	%rs56, %r244;
	bfe.u32 	%r245, %r239, 8, 8;
	bfe.u32 	%r246, %r239, 0, 8;
	shl.b32 	%r247, %r246, 24;
	shl.b32 	%r248, %r245, 16;
	and.b32  	%r249, %r248, 16711680;
	or.b32  	%r250, %r249, %r247;
	and.b16  	%rs57, %rs56, 255;
	mul.wide.u16 	%r251, %rs57, 256;
	or.b32  	%r252, %r250, %r251;
	bfe.u32 	%r253, %r239, 24, 8;
	or.b32  	%r254, %r252, %r253;
	shl.b32 	%r255, %r243, 24;
	shl.b32 	%r256, %r242, 16;
	and.b32  	%r257, %r256, 16711680;
	or.b32  	%r258, %r257, %r255;
	and.b16  	%rs58, %rs55, 255;
	mul.wide.u16 	%r259, %rs58, 256;
	or.b32  	%r260, %r258, %r259;
	bfe.u32 	%r261, %r240, 24, 8;
	or.b32  	%r262, %r260, %r261;
	st.local.v4.u32 	[%rd2+32], {%r230, %r238, %r254, %r262};
	ld.local.v2.b32 	{%r263, %r264}, [%rd4+48];
	bfe.u32 	%r265, %r264, 16, 8;
	cvt.u16.u32 	%rs59, %r265;
	bfe.u32 	%r266, %r264, 8, 8;
	bfe.u32 	%r267, %r264, 0, 8;
	bfe.u32 	%r268, %r263, 16, 8;
	cvt.u16.u32 	%rs60, %r268;
	bfe.u32 	%r269, %r263, 8, 8;
	bfe.u32 	%r270, %r263, 0, 8;
	shl.b32 	%r271, %r270, 24;
	shl.b32 	%r272, %r269, 16;
	and.b32  	%r273, %r272, 16711680;
	or.b32  	%r274, %r273, %r271;
	and.b16  	%rs61, %rs60, 255;
	mul.wide.u16 	%r275, %rs61, 256;
	or.b32  	%r276, %r274, %r275;
	bfe.u32 	%r277, %r263, 24, 8;
	or.b32  	%r278, %r276, %r277;
	shl.b32 	%r279, %r267, 24;
	shl.b32 	%r280, %r266, 16;
	and.b32  	%r281, %r280, 16711680;
	or.b32  	%r282, %r281, %r279;
	and.b16  	%rs62, %rs59, 255;
	mul.wide.u16 	%r283, %rs62, 256;
	or.b32  	%r284, %r282, %r283;
	bfe.u32 	%r285, %r264, 24, 8;
	or.b32  	%r286, %r284, %r285;
	ld.local.v2.b32 	{%r287, %r288}, [%rd4+56];
	bfe.u32 	%r289, %r288, 16, 8;
	cvt.u16.u32 	%rs63, %r289;
	bfe.u32 	%r290, %r288, 8, 8;
	bfe.u32 	%r291, %r288, 0, 8;
	bfe.u32 	%r292, %r287, 16, 8;
	cvt.u16.u32 	%rs64, %r292;
	bfe.u32 	%r293, %r287, 8, 8;
	bfe.u32 	%r294, %r287, 0, 8;
	shl.b32 	%r295, %r294, 24;
	shl.b32 	%r296, %r293, 16;
	and.b32  	%r297, %r296, 16711680;
	or.b32  	%r298, %r297, %r295;
	and.b16  	%rs65, %rs64, 255;
	mul.wide.u16 	%r299, %rs65, 256;
	or.b32  	%r300, %r298, %r299;
	bfe.u32 	%r301, %r287, 24, 8;
	or.b32  	%r302, %r300, %r301;
	shl.b32 	%r303, %r291, 24;
	shl.b32 	%r304, %r290, 16;
	and.b32  	%r305, %r304, 16711680;
	or.b32  	%r306, %r305, %r303;
	and.b16  	%rs66, %rs63, 255;
	mul.wide.u16 	%r307, %rs66, 256;
	or.b32  	%r308, %r306, %r307;
	bfe.u32 	%r309, %r288, 24, 8;
	or.b32  	%r310, %r308, %r309;
	st.local.v4.u32 	[%rd2+48], {%r278, %r286, %r302, %r310};
	mov.b16 	%rs143, 16;
$L__BB0_10:
	and.b16  	%rs67, %rs143, 255;
	cvt.u32.u16 	%r311, %rs143;
	and.b32  	%r312, %r311, 255;
	mul.wide.u32 	%rd113, %r312, 4;
	add.s64 	%rd114, %rd113, %rd2;
	.pragma "used_bytes_mask 65295";
	ld.local.v4.u32 	{%r313, %r314, %r315, %r316}, [%rd114+-16];
	shf.l.wrap.b32 	%r317, %r315, %r315, 15;
	shf.l.wrap.b32 	%r318, %r315, %r315, 13;
	xor.b32  	%r319, %r317, %r318;
	shr.u32 	%r320, %r315, 10;
	xor.b32  	%r321, %r319, %r320;
	ld.local.u32 	%r322, [%rd114+-28];
	add.s32 	%r323, %r321, %r322;
	ld.local.v4.u32 	{%r324, %r325, %r326, %r327}, [%rd114+-64];
	shf.l.wrap.b32 	%r328, %r325, %r325, 25;
	shf.l.wrap.b32 	%r329, %r325, %r325, 14;
	xor.b32  	%r330, %r328, %r329;
	shr.u32 	%r331, %r325, 3;
	xor.b32  	%r332, %r330, %r331;
	add.s32 	%r333, %r323, %r324;
	add.s32 	%r334, %r333, %r332;
	shf.l.wrap.b32 	%r335, %r316, %r316, 15;
	shf.l.wrap.b32 	%r336, %r316, %r316, 13;
	xor.b32  	%r337, %r335, %r336;
	shr.u32 	%r338, %r316, 10;
	xor.b32  	%r339, %r337, %r338;
	ld.local.v2.u32 	{%r340, %r341}, [%rd114+-24];
	add.s32 	%r342, %r339, %r340;
	shf.l.wrap.b32 	%r343, %r326, %r326, 25;
	shf.l.wrap.b32 	%r344, %r326, %r326, 14;
	xor.b32  	%r345, %r343, %r344;
	shr.u32 	%r346, %r326, 3;
	xor.b32  	%r347, %r345, %r346;
	add.s32 	%r348, %r342, %r325;
	add.s32 	%r349, %r348, %r347;
	shf.l.wrap.b32 	%r350, %r334, %r334, 15;
	shf.l.wrap.b32 	%r351, %r334, %r334, 13;
	xor.b32  	%r352, %r350, %r351;
	shr.u32 	%r353, %r334, 10;
	xor.b32  	%r354, %r352, %r353;
	add.s32 	%r355, %r354, %r341;
	shf.l.wrap.b32 	%r356, %r327, %r327, 25;
	shf.l.wrap.b32 	%r357, %r327, %r327, 14;
	xor.b32  	%r358, %r356, %r357;
	shr.u32 	%r359, %r327, 3;
	xor.b32  	%r360, %r358, %r359;
	add.s32 	%r361, %r355, %r326;
	add.s32 	%r362, %r361, %r360;
	shf.l.wrap.b32 	%r363, %r349, %r349, 15;
	shf.l.wrap.b32 	%r364, %r349, %r349, 13;
	xor.b32  	%r365, %r363, %r364;
	shr.u32 	%r366, %r349, 10;
	xor.b32  	%r367, %r365, %r366;
	add.s32 	%r368, %r367, %r313;
	ld.local.u32 	%r369, [%rd114+-48];
	shf.l.wrap.b32 	%r370, %r369, %r369, 25;
	shf.l.wrap.b32 	%r371, %r369, %r369, 14;
	xor.b32  	%r372, %r370, %r371;
	shr.u32 	%r373, %r369, 3;
	xor.b32  	%r374, %r372, %r373;
	add.s32 	%r375, %r368, %r327;
	add.s32 	%r376, %r375, %r374;
	st.local.v4.u32 	[%rd114], {%r334, %r349, %r362, %r376};
	add.s16 	%rs143, %rs143, 4;
	setp.lt.u16 	%p9, %rs67, 60;
	@%p9 bra 	$L__BB0_10;
	ld.local.v2.u32 	{%r3, %r4}, [%rd4+80];
	ld.local.v2.u32 	{%r5, %r6}, [%rd4+88];
	ld.local.v2.u32 	{%r7, %r8}, [%rd4+96];
	ld.local.v2.u32 	{%r9, %r10}, [%rd4+104];
	mov.b16 	%rs144, 0;
	mov.u32 	%r1209, %r6;
	mov.u32 	%r1210, %r10;
	mov.u32 	%r1211, %r9;
	mov.u32 	%r1212, %r8;
	mov.u32 	%r1213, %r7;
	mov.u32 	%r1214, %r5;
	mov.u32 	%r1215, %r4;
	mov.u32 	%r1216, %r3;
$L__BB0_12:
	or.b32  	%r377, %r1214, %r1215;
	and.b32  	%r378, %r377, %r1216;
	and.b32  	%r379, %r1214, %r1215;
	or.b32  	%r380, %r378, %r379;
	shf.l.wrap.b32 	%r381, %r1216, %r1216, 30;
	shf.l.wrap.b32 	%r382, %r1216, %r1216, 19;
	xor.b32  	%r383, %r382, %r381;
	shf.l.wrap.b32 	%r384, %r1216, %r1216, 10;
	xor.b32  	%r385, %r383, %r384;
	and.b32  	%r386, %r1212, %r1213;
	not.b32 	%r387, %r1213;
	and.b32  	%r388, %r1211, %r387;
	or.b32  	%r389, %r388, %r386;
	shf.l.wrap.b32 	%r390, %r1213, %r1213, 26;
	shf.l.wrap.b32 	%r391, %r1213, %r1213, 21;
	xor.b32  	%r392, %r390, %r391;
	shf.l.wrap.b32 	%r393, %r1213, %r1213, 7;
	xor.b32  	%r394, %r392, %r393;
	and.b16  	%rs69, %rs144, 255;
	cvt.u32.u16 	%r395, %rs144;
	and.b32  	%r396, %r395, 255;
	mul.wide.u32 	%rd115, %r396, 4;
	add.s64 	%rd116, %rd2, %rd115;
	ld.local.v4.u32 	{%r397, %r398, %r399, %r400}, [%rd116];
	mov.u64 	%rd117, K;
	add.s64 	%rd118, %rd117, %rd115;
	ld.const.u32 	%r401, [%rd118];
	add.s32 	%r402, %r394, %r397;
	add.s32 	%r403, %r402, %r401;
	add.s32 	%r404, %r403, %r389;
	add.s32 	%r405, %r404, %r1210;
	add.s32 	%r406, %r385, %r380;
	add.s32 	%r19, %r406, %r405;
	add.s32 	%r1210, %r405, %r1209;
	or.b32  	%r407, %r1215, %r1216;
	and.b32  	%r408, %r407, %r19;
	and.b32  	%r409, %r1215, %r1216;
	or.b32  	%r410, %r408, %r409;
	shf.l.wrap.b32 	%r411, %r19, %r19, 30;
	shf.l.wrap.b32 	%r412, %r19, %r19, 19;
	xor.b32  	%r413, %r412, %r411;
	shf.l.wrap.b32 	%r414, %r19, %r19, 10;
	xor.b32  	%r415, %r413, %r414;
	and.b32  	%r416, %r1213, %r1210;
	not.b32 	%r417, %r1210;
	and.b32  	%r418, %r1212, %r417;
	or.b32  	%r419, %r418, %r416;
	shf.l.wrap.b32 	%r420, %r1210, %r1210, 26;
	shf.l.wrap.b32 	%r421, %r1210, %r1210, 21;
	xor.b32  	%r422, %r420, %r421;
	shf.l.wrap.b32 	%r423, %r1210, %r1210, 7;
	xor.b32  	%r424, %r422, %r423;
	ld.const.u32 	%r425, [%rd118+4];
	add.s32 	%r426, %r424, %r398;
	add.s32 	%r427, %r426, %r425;
	add.s32 	%r428, %r427, %r419;
	add.s32 	%r429, %r428, %r1211;
	add.s32 	%r430, %r415, %r410;
	add.s32 	%r21, %r430, %r429;
	add.s32 	%r1211, %r429, %r1214;
	or.b32  	%r431, %r1216, %r19;
	and.b32  	%r432, %r431, %r21;
	and.b32  	%r433, %r1216, %r19;
	or.b32  	%r434, %r432, %r433;
	shf.l.wrap.b32 	%r435, %r21, %r21, 30;
	shf.l.wrap.b32 	%r436, %r21, %r21, 19;
	xor.b32  	%r437, %r436, %r435;
	shf.l.wrap.b32 	%r438, %r21, %r21, 10;
	xor.b32  	%r439, %r437, %r438;
	and.b32  	%r440, %r1210, %r1211;
	not.b32 	%r441, %r1211;
	and.b32  	%r442, %r1213, %r441;
	or.b32  	%r443, %r442, %r440;
	shf.l.wrap.b32 	%r444, %r1211, %r1211, 26;
	shf.l.wrap.b32 	%r445, %r1211, %r1211, 21;
	xor.b32  	%r446, %r444, %r445;
	shf.l.wrap.b32 	%r447, %r1211, %r1211, 7;
	xor.b32  	%r448, %r446, %r447;
	ld.const.u32 	%r449, [%rd118+8];
	add.s32 	%r450, %r448, %r399;
	add.s32 	%r451, %r450, %r449;
	add.s32 	%r452, %r451, %r443;
	add.s32 	%r453, %r452, %r1212;
	add.s32 	%r454, %r439, %r434;
	add.s32 	%r23, %r454, %r453;
	add.s32 	%r1212, %r453, %r1215;
	or.b32  	%r455, %r19, %r21;
	and.b32  	%r456, %r455, %r23;
	and.b32  	%r457, %r19, %r21;
	or.b32  	%r458, %r456, %r457;
	shf.l.wrap.b32 	%r459, %r23, %r23, 30;
	shf.l.wrap.b32 	%r460, %r23, %r23, 19;
	xor.b32  	%r461, %r460, %r459;
	shf.l.wrap.b32 	%r462, %r23, %r23, 10;
	xor.b32  	%r463, %r461, %r462;
	and.b32  	%r464, %r1211, %r1212;
	not.b32 	%r465, %r1212;
	and.b32  	%r466, %r1210, %r465;
	or.b32  	%r467, %r466, %r464;
	shf.l.wrap.b32 	%r468, %r1212, %r1212, 26;
	shf.l.wrap.b32 	%r469, %r1212, %r1212, 21;
	xor.b32  	%r470, %r468, %r469;
	shf.l.wrap.b32 	%r471, %r1212, %r1212, 7;
	xor.b32  	%r472, %r470, %r471;
	ld.const.u32 	%r473, [%rd118+12];
	add.s32 	%r474, %r472, %r400;
	add.s32 	%r475, %r474, %r473;
	add.s32 	%r476, %r475, %r467;
	add.s32 	%r477, %r476, %r1213;
	add.s32 	%r478, %r463, %r458;
	add.s32 	%r25, %r478, %r477;
	add.s32 	%r1213, %r477, %r1216;
	add.s16 	%rs144, %rs144, 4;
	setp.lt.u16 	%p10, %rs69, 60;
	mov.u32 	%r1209, %r19;
	mov.u32 	%r1214, %r21;
	mov.u32 	%r1215, %r23;
	mov.u32 	%r1216, %r25;
	@%p10 bra 	$L__BB0_12;
	add.s32 	%r480, %r3, %r25;
	add.s32 	%r481, %r4, %r23;
	st.local.v2.u32 	[%rd4+80], {%r480, %r481};
	add.s32 	%r482, %r5, %r21;
	add.s32 	%r483, %r6, %r19;
	st.local.v2.u32 	[%rd4+88], {%r482, %r483};
	add.s32 	%r484, %r7, %r1213;
	add.s32 	%r485, %r8, %r1212;
	st.local.v2.u32 	[%rd4+96], {%r484, %r485};
	add.s32 	%r486, %r9, %r1211;
	add.s32 	%r487, %r10, %r1210;
	st.local.v2.u32 	[%rd4+104], {%r486, %r487};
	ld.local.u64 	%rd119, [%rd4+72];
	add.s64 	%rd120, %rd119, 512;
	st.local.u64 	[%rd4+72], %rd120;
	mov.b32 	%r1208, 0;
	st.local.u32 	[%rd4+64], %r1208;
$L__BB0_14:
	add.s64 	%rd144, %rd144, 1;
	setp.ne.s64 	%p11, %rd144, 6;
	@%p11 bra 	$L__BB0_8;
	cvt.u64.u32 	%rd146, %r1208;
	setp.lt.u32 	%p12, %r1208, 56;
	add.s64 	%rd121, %rd4, %rd146;
	mov.b16 	%rs70, 128;
	st.local.u8 	[%rd121], %rs70;
	add.s64 	%rd148, %rd146, 1;
	selp.b64 	%rd10, 56, 64, %p12;
	setp.ge.u64 	%p13, %rd148, %rd10;
	@%p13 bra 	$L__BB0_29;
	not.b64 	%rd11, %rd146;
	add.s64 	%rd12, %rd10, %rd11;
	sub.s64 	%rd122, %rd10, %rd146;
	add.s64 	%rd123, %rd122, -2;
	and.b64  	%rd13, %rd12, 15;
	setp.lt.u64 	%p14, %rd123, 15;
	@%p14 bra 	$L__BB0_20;
	and.b64  	%rd145, %rd12, -16;
$L__BB0_18:
	.pragma "nounroll";
	add.s64 	%rd124, %rd4, %rd146;
	mov.b16 	%rs71, 0;
	st.local.u8 	[%rd124+1], %rs71;
	st.local.u8 	[%rd124+2], %rs71;
	st.local.u8 	[%rd124+3], %rs71;
	st.local.u8 	[%rd124+4], %rs71;
	st.local.u8 	[%rd124+5], %rs71;
	st.local.u8 	[%rd124+6], %rs71;
	st.local.u8 	[%rd124+7], %rs71;
	st.local.u8 	[%rd124+8], %rs71;
	st.local.u8 	[%rd124+9], %rs71;
	st.local.u8 	[%rd124+10], %rs71;
	st.local.u8 	[%rd124+11], %rs71;
	st.local.u8 	[%rd124+12], %rs71;
	st.local.u8 	[%rd124+13], %rs71;
	st.local.u8 	[%rd124+14], %rs71;
	st.local.u8 	[%rd124+15], %rs71;
	st.local.u8 	[%rd124+16], %rs71;
	add.s64 	%rd146, %rd146, 16;
	add.s64 	%rd145, %rd145, -16;
	setp.ne.s64 	%p15, %rd145, 0;
	@%p15 bra 	$L__BB0_18;
	add.s64 	%rd148, %rd146, 1;
$L__BB0_20:
	setp.eq.s64 	%p16, %rd13, 0;
	@%p16 bra 	$L__BB0_29;
	and.b64  	%rd21, %rd11, 7;
	setp.lt.u64 	%p17, %rd13, 8;
	@%p17 bra 	$L__BB0_23;
	add.s64 	%rd125, %rd4, %rd148;
	mov.b16 	%rs72, 0;
	st.local.u8 	[%rd125], %rs72;
	st.local.u8 	[%rd125+1], %rs72;
	st.local.u8 	[%rd125+2], %rs72;
	st.local.u8 	[%rd125+3], %rs72;
	st.local.u8 	[%rd125+4], %rs72;
	st.local.u8 	[%rd125+5], %rs72;
	st.local.u8 	[%rd125+6], %rs72;
	st.local.u8 	[%rd125+7], %rs72;
	add.s64 	%rd148, %rd148, 8;
$L__BB0_23:
	setp.eq.s64 	%p18, %rd21, 0;
	@%p18 bra 	$L__BB0_29;
	and.b64  	%rd150, %rd11, 3;
	setp.lt.u64 	%p19, %rd21, 4;
	@%p19 bra 	$L__BB0_26;
	add.s64 	%rd126, %rd4, %rd148;
	mov.b16 	%rs73, 0;
	st.local.u8 	[%rd126], %rs73;
	st.local.u8 	[%rd126+1], %rs73;
	st.local.u8 	[%rd126+2], %rs73;
	st.local.u8 	[%rd126+3], %rs73;
	add.s64 	%rd148, %rd148, 4;
$L__BB0_26:
	setp.eq.s64 	%p20, %rd150, 0;
	@%p20 bra 	$L__BB0_29;
	add.s64 	%rd151, %rd4, %rd148;
$L__BB0_28:
	.pragma "nounroll";
	mov.b16 	%rs74, 0;
	st.local.u8 	[%rd151], %rs74;
	add.s64 	%rd151, %rd151, 1;
	add.s64 	%rd150, %rd150, -1;
	setp.ne.s64 	%p21, %rd150, 0;
	@%p21 bra 	$L__BB0_28;
$L__BB0_29:
	ld.local.u32 	%r28, [%rd4+64];
	setp.gt.u32 	%p22, %r28, 55;
	ld.local.u8 	%rs10, [%rd4];
	@%p22 bra 	$L__BB0_31;
	ld.local.u8 	%r488, [%rd4+1];
	ld.local.v2.u8 	{%rs75, %rs76}, [%rd4+2];
	ld.local.u32 	%r489, [%rd4+4];
	bfe.u32 	%r490, %r489, 0, 8;
	bfe.u32 	%r491, %r489, 8, 8;
	bfe.u32 	%r492, %r489, 16, 8;
	cvt.u16.u32 	%rs77, %r492;
	ld.local.v2.b32 	{%r493, %r494}, [%rd4+8];
	bfe.u32 	%r495, %r494, 16, 8;
	cvt.u16.u32 	%rs78, %r495;
	bfe.u32 	%r496, %r494, 8, 8;
	bfe.u32 	%r497, %r494, 0, 8;
	bfe.u32 	%r498, %r493, 16, 8;
	cvt.u16.u32 	%rs79, %r498;
	bfe.u32 	%r499, %r493, 8, 8;
	bfe.u32 	%r500, %r493, 0, 8;
	ld.local.v2.b32 	{%r501, %r502}, [%rd4+16];
	bfe.u32 	%r503, %r502, 16, 8;
	cvt.u16.u32 	%rs80, %r503;
	bfe.u32 	%r504, %r502, 8, 8;
	bfe.u32 	%r505, %r502, 0, 8;
	bfe.u32 	%r506, %r501, 16, 8;
	cvt.u16.u32 	%rs81, %r506;
	bfe.u32 	%r507, %r501, 8, 8;
	bfe.u32 	%r508, %r501, 0, 8;
	ld.local.v2.b32 	{%r509, %r510}, [%rd4+24];
	bfe.u32 	%r511, %r510, 16, 8;
	cvt.u16.u32 	%rs82, %r511;
	bfe.u32 	%r512, %r510, 8, 8;
	bfe.u32 	%r513, %r510, 0, 8;
	bfe.u32 	%r514, %r509, 16, 8;
	cvt.u16.u32 	%rs83, %r514;
	bfe.u32 	%r515, %r509, 8, 8;
	bfe.u32 	%r516, %r509, 0, 8;
	ld.local.v2.b32 	{%r517, %r518}, [%rd4+32];
	bfe.u32 	%r519, %r518, 16, 8;
	cvt.u16.u32 	%rs84, %r519;
	bfe.u32 	%r520, %r518, 8, 8;
	bfe.u32 	%r521, %r518, 0, 8;
	bfe.u32 	%r522, %r517, 16, 8;
	cvt.u16.u32 	%rs85, %r522;
	bfe.u32 	%r523, %r517, 8, 8;
	bfe.u32 	%r524, %r517, 0, 8;
	ld.local.v2.b32 	{%r525, %r526}, [%rd4+40];
	bfe.u32 	%r527, %r526, 16, 8;
	cvt.u16.u32 	%rs86, %r527;
	bfe.u32 	%r528, %r526, 8, 8;
	bfe.u32 	%r529, %r526, 0, 8;
	bfe.u32 	%r530, %r525, 16, 8;
	cvt.u16.u32 	%rs87, %r530;
	bfe.u32 	%r531, %r525, 8, 8;
	bfe.u32 	%r532, %r525, 0, 8;
	ld.local.v2.b32 	{%r533, %r534}, [%rd4+48];
	bfe.u32 	%r535, %r534, 16, 8;
	cvt.u16.u32 	%rs88, %r535;
	bfe.u32 	%r536, %r534, 8, 8;
	bfe.u32 	%r537, %r534, 0, 8;
	bfe.u32 	%r538, %r533, 16, 8;
	cvt.u16.u32 	%rs89, %r538;
	bfe.u32 	%r539, %r533, 8, 8;
	bfe.u32 	%r540, %r533, 0, 8;
	cvt.u32.u16 	%r541, %rs10;
	shl.b32 	%r542, %r541, 24;
	shl.b32 	%r543, %r488, 16;
	or.b32  	%r544, %r543, %r542;
	mul.wide.u16 	%r545, %rs75, 256;
	or.b32  	%r546, %r544, %r545;
	cvt.u32.u16 	%r547, %rs76;
	or.b32  	%r1226, %r546, %r547;
	shl.b32 	%r548, %r490, 24;
	shl.b32 	%r549, %r491, 16;
	and.b32  	%r550, %r549, 16711680;
	or.b32  	%r551, %r550, %r548;
	and.b16  	%rs90, %rs77, 255;
	mul.wide.u16 	%r552, %rs90, 256;
	or.b32  	%r553, %r551, %r552;
	bfe.u32 	%r554, %r489, 24, 8;
	or.b32  	%r1227, %r553, %r554;
	shl.b32 	%r555, %r500, 24;
	shl.b32 	%r556, %r499, 16;
	and.b32  	%r557, %r556, 16711680;
	or.b32  	%r558, %r557, %r555;
	and.b16  	%rs91, %rs79, 255;
	mul.wide.u16 	%r559, %rs91, 256;
	or.b32  	%r560, %r558, %r559;
	bfe.u32 	%r561, %r493, 24, 8;
	or.b32  	%r1228, %r560, %r561;
	shl.b32 	%r562, %r497, 24;
	shl.b32 	%r563, %r496, 16;
	and.b32  	%r564, %r563, 16711680;
	or.b32  	%r565, %r564, %r562;
	and.b16  	%rs92, %rs78, 255;
	mul.wide.u16 	%r566, %rs92, 256;
	or.b32  	%r567, %r565, %r566;
	bfe.u32 	%r568, %r494, 24, 8;
	or.b32  	%r1229, %r567, %r568;
	shl.b32 	%r569, %r508, 24;
	shl.b32 	%r570, %r507, 16;
	and.b32  	%r571, %r570, 16711680;
	or.b32  	%r572, %r571, %r569;
	and.b16  	%rs93, %rs81, 255;
	mul.wide.u16 	%r573, %rs93, 256;
	or.b32  	%r574, %r572, %r573;
	bfe.u32 	%r575, %r501, 24, 8;
	or.b32  	%r1230, %r574, %r575;
	shl.b32 	%r576, %r505, 24;
	shl.b32 	%r577, %r504, 16;
	and.b32  	%r578, %r577, 16711680;
	or.b32  	%r579, %r578, %r576;
	and.b16  	%rs94, %rs80, 255;
	mul.wide.u16 	%r580, %rs94, 256;
	or.b32  	%r581, %r579, %r580;
	bfe.u32 	%r582, %r502, 24, 8;
	or.b32  	%r1231, %r581, %r582;
	shl.b32 	%r583, %r516, 24;
	shl.b32 	%r584, %r515, 16;
	and.b32  	%r585, %r584, 16711680;
	or.b32  	%r586, %r585, %r583;
	and.b16  	%rs95, %rs83, 255;
	mul.wide.u16 	%r587, %rs95, 256;
	or.b32  	%r588, %r586, %r587;
	bfe.u32 	%r589, %r509, 24, 8;
	or.b32  	%r1232, %r588, %r589;
	shl.b32 	%r590, %r513, 24;
	shl.b32 	%r591, %r512, 16;
	and.b32  	%r592, %r591, 16711680;
	or.b32  	%r593, %r592, %r590;
	and.b16  	%rs96, %rs82, 255;
	mul.wide.u16 	%r594, %rs96, 256;
	or.b32  	%r595, %r593, %r594;
	bfe.u32 	%r596, %r510, 24, 8;
	or.b32  	%r1233, %r595, %r596;
	shl.b32 	%r597, %r524, 24;
	shl.b32 	%r598, %r523, 16;
	and.b32  	%r599, %r598, 16711680;
	or.b32  	%r600, %r599, %r597;
	and.b16  	%rs97, %rs85, 255;
	mul.wide.u16 	%r601, %rs97, 256;
	or.b32  	%r602, %r600, %r601;
	bfe.u32 	%r603, %r517, 24, 8;
	or.b32  	%r1234, %r602, %r603;
	shl.b32 	%r604, %r521, 24;
	shl.b32 	%r605, %r520, 16;
	and.b32  	%r606, %r605, 16711680;
	or.b32  	%r607, %r606, %r604;
	and.b16  	%rs98, %rs84, 255;
	mul.wide.u16 	%r608, %rs98, 256;
	or.b32  	%r609, %r607, %r608;
	bfe.u32 	%r610, %r518, 24, 8;
	or.b32  	%r1235, %r609, %r610;
	shl.b32 	%r611, %r532, 24;
	shl.b32 	%r612, %r531, 16;
	and.b32  	%r613, %r612, 16711680;
	or.b32  	%r614, %r613, %r611;
	and.b16  	%rs99, %rs87, 255;
	mul.wide.u16 	%r615, %rs99, 256;
	or.b32  	%r616, %r614, %r615;
	bfe.u32 	%r617, %r525, 24, 8;
	or.b32  	%r1236, %r616, %r617;
	shl.b32 	%r618, %r529, 24;
	shl.b32 	%r619, %r528, 16;
	and.b32  	%r620, %r619, 16711680;
	or.b32  	%r621, %r620, %r618;
	and.b16  	%rs100, %rs86, 255;
	mul.wide.u16 	%r622, %rs100, 256;
	or.b32  	%r623, %r621, %r622;
	bfe.u32 	%r624, %r526, 24, 8;
	or.b32  	%r1237, %r623, %r624;
	shl.b32 	%r625, %r540, 24;
	shl.b32 	%r626, %r539, 16;
	and.b32  	%r627, %r626, 16711680;
	or.b32  	%r628, %r627, %r625;
	and.b16  	%rs101, %rs89, 255;
	mul.wide.u16 	%r629, %rs101, 256;
	or.b32  	%r630, %r628, %r629;
	bfe.u32 	%r631, %r533, 24, 8;
	or.b32  	%r1238, %r630, %r631;
	shl.b32 	%r632, %r537, 24;
	shl.b32 	%r633, %r536, 16;
	and.b32  	%r634, %r633, 16711680;
	or.b32  	%r635, %r634, %r632;
	and.b16  	%rs102, %rs88, 255;
	mul.wide.u16 	%r636, %rs102, 256;
	or.b32  	%r637, %r635, %r636;
	bfe.u32 	%r638, %r534, 24, 8;
	or.b32  	%r1239, %r637, %r638;
	bra.uni 	$L__BB0_36;
$L__BB0_31:
	cvt.u32.u16 	%r639, %rs10;
	shl.b32 	%r640, %r639, 24;
	ld.local.u8 	%r641, [%rd4+1];
	shl.b32 	%r642, %r641, 16;
	or.b32  	%r643, %r642, %r640;
	ld.local.v2.u8 	{%rs104, %rs105}, [%rd4+2];
	mul.wide.u16 	%r644, %rs104, 256;
	or.b32  	%r645, %r643, %r644;
	cvt.u32.u16 	%r646, %rs105;
	or.b32  	%r647, %r645, %r646;
	ld.local.u32 	%r648, [%rd4+4];
	bfe.u32 	%r649, %r648, 0, 8;
	bfe.u32 	%r650, %r648, 8, 8;
	bfe.u32 	%r651, %r648, 16, 8;
	cvt.u16.u32 	%rs106, %r651;
	shl.b32 	%r652, %r649, 24;
	shl.b32 	%r653, %r650, 16;
	and.b32  	%r654, %r653, 16711680;
	or.b32  	%r655, %r654, %r652;
	and.b16  	%rs107, %rs106, 255;
	mul.wide.u16 	%r656, %rs107, 256;
	or.b32  	%r657, %r655, %r656;
	bfe.u32 	%r658, %r648, 24, 8;
	or.b32  	%r659, %r657, %r658;
	ld.local.v2.b32 	{%r660, %r661}, [%rd4+8];
	bfe.u32 	%r662, %r661, 16, 8;
	cvt.u16.u32 	%rs108, %r662;
	bfe.u32 	%r663, %r661, 8, 8;
	bfe.u32 	%r664, %r661, 0, 8;
	bfe.u32 	%r665, %r660, 16, 8;
	cvt.u16.u32 	%rs109, %r665;
	bfe.u32 	%r666, %r660, 8, 8;
	bfe.u32 	%r667, %r660, 0, 8;
	shl.b32 	%r668, %r667, 24;
	shl.b32 	%r669, %r666, 16;
	and.b32  	%r670, %r669, 16711680;
	or.b32  	%r671, %r670, %r668;
	and.b16  	%rs110, %rs109, 255;
	mul.wide.u16 	%r672, %rs110, 256;
	or.b32  	%r673, %r671, %r672;
	bfe.u32 	%r674, %r660, 24, 8;
	or.b32  	%r675, %r673, %r674;
	shl.b32 	%r676, %r664, 24;
	shl.b32 	%r677, %r663, 16;
	and.b32  	%r678, %r677, 16711680;
	or.b32  	%r679, %r678, %r676;
	and.b16  	%rs111, %rs108, 255;
	mul.wide.u16 	%r680, %rs111, 256;
	or.b32  	%r681, %r679, %r680;
	bfe.u32 	%r682, %r661, 24, 8;
	or.b32  	%r683, %r681, %r682;
	st.local.v4.u32 	[%rd2], {%r647, %r659, %r675, %r683};
	ld.local.v2.b32 	{%r684, %r685}, [%rd4+16];
	bfe.u32 	%r686, %r685, 16, 8;
	cvt.u16.u32 	%rs112, %r686;
	bfe.u32 	%r687, %r685, 8, 8;
	bfe.u32 	%r688, %r685, 0, 8;
	bfe.u32 	%r689, %r684, 16, 8;
	cvt.u16.u32 	%rs113, %r689;
	bfe.u32 	%r690, %r684, 8, 8;
	bfe.u32 	%r691, %r684, 0, 8;
	shl.b32 	%r692, %r691, 24;
	shl.b32 	%r693, %r690, 16;
	and.b32  	%r694, %r693, 16711680;
	or.b32  	%r695, %r694, %r692;
	and.b16  	%rs114, %rs113, 255;
	mul.wide.u16 	%r696, %rs114, 256;
	or.b32  	%r697, %r695, %r696;
	bfe.u32 	%r698, %r684, 24, 8;
	or.b32  	%r699, %r697, %r698;
	shl.b32 	%r700, %r688, 24;
	shl.b32 	%r701, %r687, 16;
	and.b32  	%r702, %r701, 16711680;
	or.b32  	%r703, %r702, %r700;
	and.b16  	%rs115, %rs112, 255;
	mul.wide.u16 	%r704, %rs115, 256;
	or.b32  	%r705, %r703, %r704;
	bfe.u32 	%r706, %r685, 24, 8;
	or.b32  	%r707, %r705, %r706;
	ld.local.v2.b32 	{%r708, %r709}, [%rd4+24];
	bfe.u32 	%r710, %r709, 16, 8;
	cvt.u16.u32 	%rs116, %r710;
	bfe.u32 	%r711, %r709, 8, 8;
	bfe.u32 	%r712, %r709, 0, 8;
	bfe.u32 	%r713, %r708, 16, 8;
	cvt.u16.u32 	%rs117, %r713;
	bfe.u32 	%r714, %r708, 8, 8;
	bfe.u32 	%r715, %r708, 0, 8;
	shl.b32 	%r716, %r715, 24;
	shl.b32 	%r717, %r714, 16;
	and.b32  	%r718, %r717, 16711680;
	or.b32  	%r719, %r718, %r716;
	and.b16  	%rs118, %rs117, 255;
	mul.wide.u16 	%r720, %rs118, 256;
	or.b32  	%r721, %r719, %r720;
	bfe.u32 	%r722, %r708, 24, 8;
	or.b32  	%r723, %r721, %r722;
	shl.b32 	%r724, %r712, 24;
	shl.b32 	%r725, %r711, 16;
	and.b32  	%r726, %r725, 16711680;
	or.b32  	%r727, %r726, %r724;
	and.b16  	%rs119, %rs116, 255;
	mul.wide.u16 	%r728, %rs119, 256;
	or.b32  	%r729, %r727, %r728;
	bfe.u32 	%r730, %r709, 24, 8;
	or.b32  	%r731, %r729, %r730;
	st.local.v4.u32 	[%rd2+16], {%r699, %r707, %r723, %r731};
	ld.local.v2.b32 	{%r732, %r733}, [%rd4+32];
	bfe.u32 	%r734, %r733, 16, 8;
	cvt.u16.u32 	%rs120, %r734;
	bfe.u32 	%r735, %r733, 8, 8;
	bfe.u32 	%r736, %r733, 0, 8;
	bfe.u32 	%r737, %r732, 16, 8;
	cvt.u16.u32 	%rs121, %r737;
	bfe.u32 	%r738, %r732, 8, 8;
	bfe.u32 	%r739, %r732, 0, 8;
	shl.b32 	%r740, %r739, 24;
	shl.b32 	%r741, %r738, 16;
	and.b32  	%r742, %r741, 16711680;
	or.b32  	%r743, %r742, %r740;
	and.b16  	%rs122, %rs121, 255;
	mul.wide.u16 	%r744, %rs122, 256;
	or.b32  	%r745, %r743, %r744;
	bfe.u32 	%r746, %r732, 24, 8;
	or.b32  	%r747, %r745, %r746;
	shl.b32 	%r748, %r736, 24;
	shl.b32 	%r749, %r735, 16;
	and.b32  	%r750, %r749, 16711680;
	or.b32  	%r751, %r750, %r748;
	and.b16  	%rs123, %rs120, 255;
	mul.wide.u16 	%r752, %rs123, 256;
	or.b32  	%r753, %r751, %r752;
	bfe.u32 	%r754, %r733, 24, 8;
	or.b32  	%r755, %r753, %r754;
	ld.local.v2.b32 	{%r756, %r757}, [%rd4+40];
	bfe.u32 	%r758, %r757, 16, 8;
	cvt.u16.u32 	%rs124, %r758;
	bfe.u32 	%r759, %r757, 8, 8;
	bfe.u32 	%r760, %r757, 0, 8;
	bfe.u32 	%r761, %r756, 16, 8;
	cvt.u16.u32 	%rs125, %r761;
	bfe.u32 	%r762, %r756, 8, 8;
	bfe.u32 	%r763, %r756, 0, 8;
	shl.b32 	%r764, %r763, 24;
	shl.b32 	%r765, %r762, 16;
	and.b32  	%r766, %r765, 16711680;
	or.b32  	%r767, %r766, %r764;
	and.b16  	%rs126, %rs125, 255;
	mul.wide.u16 	%r768, %rs126, 256;
	or.b32  	%r769, %r767, %r768;
	bfe.u32 	%r770, %r756, 24, 8;
	or.b32  	%r771, %r769, %r770;
	shl.b32 	%r772, %r760, 24;
	shl.b32 	%r773, %r759, 16;
	and.b32  	%r774, %r773, 16711680;
	or.b32  	%r775, %r774, %r772;
	and.b16  	%rs127, %rs124, 255;
	mul.wide.u16 	%r776, %rs127, 256;
	or.b32  	%r777, %r775, %r776;
	bfe.u32 	%r778, %r757, 24, 8;
	or.b32  	%r779, %r777, %r778;
	st.local.v4.u32 	[%rd2+32], {%r747, %r755, %r771, %r779};
	ld.local.v2.b32 	{%r780, %r781}, [%rd4+48];
	bfe.u32 	%r782, %r781, 16, 8;
	cvt.u16.u32 	%rs128, %r782;
	bfe.u32 	%r783, %r781, 8, 8;
	bfe.u32 	%r784, %r781, 0, 8;
	bfe.u32 	%r785, %r780, 16, 8;
	cvt.u16.u32 	%rs129, %r785;
	bfe.u32 	%r786, %r780, 8, 8;
	bfe.u32 	%r787, %r780, 0, 8;
	shl.b32 	%r788, %r787, 24;
	shl.b32 	%r789, %r786, 16;
	and.b32  	%r790, %r789, 16711680;
	or.b32  	%r791, %r790, %r788;
	and.b16  	%rs130, %rs129, 255;
	mul.wide.u16 	%r792, %rs130, 256;
	or.b32  	%r793, %r791, %r792;
	bfe.u32 	%r794, %r780, 24, 8;
	or.b32  	%r795, %r793, %r794;
	shl.b32 	%r796, %r784, 24;
	shl.b32 	%r797, %r783, 16;
	and.b32  	%r798, %r797, 16711680;
	or.b32  	%r799, %r798, %r796;
	and.b16  	%rs131, %rs128, 255;
	mul.wide.u16 	%r800, %rs131, 256;
	or.b32  	%r801, %r799, %r800;
	bfe.u32 	%r802, %r781, 24, 8;
	or.b32  	%r803, %r801, %r802;
	ld.local.v2.b32 	{%r804, %r805}, [%rd4+56];
	bfe.u32 	%r806, %r805, 16, 8;
	cvt.u16.u32 	%rs132, %r806;
	bfe.u32 	%r807, %r805, 8, 8;
	bfe.u32 	%r808, %r805, 0, 8;
	bfe.u32 	%r809, %r804, 16, 8;
	cvt.u16.u32 	%rs133, %r809;
	bfe.u32 	%r810, %r804, 8, 8;
	bfe.u32 	%r811, %r804, 0, 8;
	shl.b32 	%r812, %r811, 24;
	shl.b32 	%r813, %r810, 16;
	and.b32  	%r814, %r813, 16711680;
	or.b32  	%r815, %r814, %r812;
	and.b16  	%rs134, %rs133, 255;
	mul.wide.u16 	%r816, %rs134, 256;
	or.b32  	%r817, %r815, %r816;
	bfe.u32 	%r818, %r804, 24, 8;
	or.b32  	%r819, %r817, %r818;
	shl.b32 	%r820, %r808, 24;
	shl.b32 	%r821, %r807, 16;
	and.b32  	%r822, %r821, 16711680;
	or.b32  	%r823, %r822, %r820;
	and.b16  	%rs135, %rs132, 255;
	mul.wide.u16 	%r824, %rs135, 256;
	or.b32  	%r825, %r823, %r824;
	bfe.u32 	%r826, %r805, 24, 8;
	or.b32  	%r827, %r825, %r826;
	st.local.v4.u32 	[%rd2+48], {%r795, %r803, %r819, %r827};
	mov.b16 	%rs145, 16;
$L__BB0_32:
	and.b16  	%rs136, %rs145, 255;
	cvt.u32.u16 	%r828, %rs145;
	and.b32  	%r829, %r828, 255;
	mul.wide.u32 	%rd127, %r829, 4;
	add.s64 	%rd128, %rd127, %rd2;
	.pragma "used_bytes_mask 65295";
	ld.local.v4.u32 	{%r830, %r831, %r832, %r833}, [%rd128+-16];
	shf.l.wrap.b32 	%r834, %r832, %r832, 15;
	shf.l.wrap.b32 	%r835, %r832, %r832, 13;
	xor.b32  	%r836, %r834, %r835;
	shr.u32 	%r837, %r832, 10;
	xor.b32  	%r838, %r836, %r837;
	ld.local.u32 	%r839, [%rd128+-28];
	add.s32 	%r840, %r838, %r839;
	ld.local.v4.u32 	{%r841, %r842, %r843, %r844}, [%rd128+-64];
	shf.l.wrap.b32 	%r845, %r842, %r842, 25;
	shf.l.wrap.b32 	%r846, %r842, %r842, 14;
	xor.b32  	%r847, %r845, %r846;
	shr.u32 	%r848, %r842, 3;
	xor.b32  	%r849, %r847, %r848;
	add.s32 	%r850, %r840, %r841;
	add.s32 	%r851, %r850, %r849;
	shf.l.wrap.b32 	%r852, %r833, %r833, 15;
	shf.l.wrap.b32 	%r853, %r833, %r833, 13;
	xor.b32  	%r854, %r852, %r853;
	shr.u32 	%r855, %r833, 10;
	xor.b32  	%r856, %r854, %r855;
	ld.local.v2.u32 	{%r857, %r858}, [%rd128+-24];
	add.s32 	%r859, %r856, %r857;
	shf.l.wrap.b32 	%r860, %r843, %r843, 25;
	shf.l.wrap.b32 	%r861, %r843, %r843, 14;
	xor.b32  	%r862, %r860, %r861;
	shr.u32 	%r863, %r843, 3;
	xor.b32  	%r864, %r862, %r863;
	add.s32 	%r865, %r859, %r842;
	add.s32 	%r866, %r865, %r864;
	shf.l.wrap.b32 	%r867, %r851, %r851, 15;
	shf.l.wrap.b32 	%r868, %r851, %r851, 13;
	xor.b32  	%r869, %r867, %r868;
	shr.u32 	%r870, %r851, 10;
	xor.b32  	%r871, %r869, %r870;
	add.s32 	%r872, %r871, %r858;
	shf.l.wrap.b32 	%r873, %r844, %r844, 25;
	shf.l.wrap.b32 	%r874, %r844, %r844, 14;
	xor.b32  	%r875, %r873, %r874;
	shr.u32 	%r876, %r844, 3;
	xor.b32  	%r877, %r875, %r876;
	add.s32 	%r878, %r872, %r843;
	add.s32 	%r879, %r878, %r877;
	shf.l.wrap.b32 	%r880, %r866, %r866, 15;
	shf.l.wrap.b32 	%r881, %r866, %r866, 13;
	xor.b32  	%r882, %r880, %r881;
	shr.u32 	%r883, %r866, 10;
	xor.b32  	%r884, %r882, %r883;
	add.s32 	%r885, %r884, %r830;
	ld.local.u32 	%r886, [%rd128+-48];
	shf.l.wrap.b32 	%r887, %r886, %r886, 25;
	shf.l.wrap.b32 	%r888, %r886, %r886, 14;
	xor.b32  	%r889, %r887, %r888;
	shr.u32 	%r890, %r886, 3;
	xor.b32  	%r891, %r889, %r890;
	add.s32 	%r892, %r885, %r844;
	add.s32 	%r893, %r892, %r891;
	st.local.v4.u32 	[%rd128], {%r851, %r866, %r879, %r893};
	add.s16 	%rs145, %rs145, 4;
	setp.lt.u16 	%p23, %rs136, 60;
	@%p23 bra 	$L__BB0_32;
	ld.local.v2.u32 	{%r43, %r44}, [%rd4+80];
	ld.local.v2.u32 	{%r45, %r46}, [%rd4+88];
	ld.local.v2.u32 	{%r47, %r48}, [%rd4+96];
	ld.local.v2.u32 	{%r49, %r50}, [%rd4+104];
	mov.b16 	%rs146, 0;
	mov.u64 	%rd131, K;
	mov.u32 	%r1218, %r46;
	mov.u32 	%r1219, %r50;
	mov.u32 	%r1220, %r49;
	mov.u32 	%r1221, %r48;
	mov.u32 	%r1222, %r47;
	mov.u32 	%r1223, %r45;
	mov.u32 	%r1224, %r44;
	mov.u32 	%r1225, %r43;
$L__BB0_34:
	or.b32  	%r894, %r1223, %r1224;
	and.b32  	%r895, %r894, %r1225;
	and.b32  	%r896, %r1223, %r1224;
	or.b32  	%r897, %r895, %r896;
	shf.l.wrap.b32 	%r898, %r1225, %r1225, 30;
	shf.l.wrap.b32 	%r899, %r1225, %r1225, 19;
	xor.b32  	%r900, %r899, %r898;
	shf.l.wrap.b32 	%r901, %r1225, %r1225, 10;
	xor.b32  	%r902, %r900, %r901;
	and.b32  	%r903, %r1221, %r1222;
	not.b32 	%r904, %r1222;
	and.b32  	%r905, %r1220, %r904;
	or.b32  	%r906, %r905, %r903;
	shf.l.wrap.b32 	%r907, %r1222, %r1222, 26;
	shf.l.wrap.b32 	%r908, %r1222, %r1222, 21;
	xor.b32  	%r909, %r907, %r908;
	shf.l.wrap.b32 	%r910, %r1222, %r1222, 7;
	xor.b32  	%r911, %r909, %r910;
	and.b16  	%rs138, %rs146, 255;
	cvt.u32.u16 	%r912, %rs146;
	and.b32  	%r913, %r912, 255;
	mul.wide.u32 	%rd129, %r913, 4;
	add.s64 	%rd130, %rd2, %rd129;
	ld.local.v4.u32 	{%r914, %r915, %r916, %r917}, [%rd130];
	add.s64 	%rd132, %rd131, %rd129;
	ld.const.u32 	%r918, [%rd132];
	add.s32 	%r919, %r911, %r914;
	add.s32 	%r920, %r919, %r918;
	add.s32 	%r921, %r920, %r906;
	add.s32 	%r922, %r921, %r1219;
	add.s32 	%r923, %r902, %r897;
	add.s32 	%r59, %r923, %r922;
	add.s32 	%r1219, %r922, %r1218;
	or.b32  	%r924, %r1224, %r1225;
	and.b32  	%r925, %r924, %r59;
	and.b32  	%r926, %r1224, %r1225;
	or.b32  	%r927, %r925, %r926;
	shf.l.wrap.b32 	%r928, %r59, %r59, 30;
	shf.l.wrap.b32 	%r929, %r59, %r59, 19;
	xor.b32  	%r930, %r929, %r928;
	shf.l.wrap.b32 	%r931, %r59, %r59, 10;
	xor.b32  	%r932, %r930, %r931;
	and.b32  	%r933, %r1222, %r1219;
	not.b32 	%r934, %r1219;
	and.b32  	%r935, %r1221, %r934;
	or.b32  	%r936, %r935, %r933;
	shf.l.wrap.b32 	%r937, %r1219, %r1219, 26;
	shf.l.wrap.b32 	%r938, %r1219, %r1219, 21;
	xor.b32  	%r939, %r937, %r938;
	shf.l.wrap.b32 	%r940, %r1219, %r1219, 7;
	xor.b32  	%r941, %r939, %r940;
	ld.const.u32 	%r942, [%rd132+4];
	add.s32 	%r943, %r941, %r915;
	add.s32 	%r944, %r943, %r942;
	add.s32 	%r945, %r944, %r936;
	add.s32 	%r946, %r945, %r1220;
	add.s32 	%r947, %r932, %r927;
	add.s32 	%r61, %r947, %r946;
	add.s32 	%r1220, %r946, %r1223;
	or.b32  	%r948, %r1225, %r59;
	and.b32  	%r949, %r948, %r61;
	and.b32  	%r950, %r1225, %r59;
	or.b32  	%r951, %r949, %r950;
	shf.l.wrap.b32 	%r952, %r61, %r61, 30;
	shf.l.wrap.b32 	%r953, %r61, %r61, 19;
	xor.b32  	%r954, %r953, %r952;
	shf.l.wrap.b32 	%r955, %r61, %r61, 10;
	xor.b32  	%r956, %r954, %r955;
	and.b32  	%r957, %r1219, %r1220;
	not.b32 	%r958, %r1220;
	and.b32  	%r959, %r1222, %r958;
	or.b32  	%r960, %r959, %r957;
	shf.l.wrap.b32 	%r961, %r1220, %r1220, 26;
	shf.l.wrap.b32 	%r962, %r1220, %r1220, 21;
	xor.b32  	%r963, %r961, %r962;
	shf.l.wrap.b32 	%r964, %r1220, %r1220, 7;
	xor.b32  	%r965, %r963, %r964;
	ld.const.u32 	%r966, [%rd132+8];
	add.s32 	%r967, %r965, %r916;
	add.s32 	%r968, %r967, %r966;
	add.s32 	%r969, %r968, %r960;
	add.s32 	%r970, %r969, %r1221;
	add.s32 	%r971, %r956, %r951;
	add.s32 	%r63, %r971, %r970;
	add.s32 	%r1221, %r970, %r1224;
	or.b32  	%r972, %r59, %r61;
	and.b32  	%r973, %r972, %r63;
	and.b32  	%r974, %r59, %r61;
	or.b32  	%r975, %r973, %r974;
	shf.l.wrap.b32 	%r976, %r63, %r63, 30;
	shf.l.wrap.b32 	%r977, %r63, %r63, 19;
	xor.b32  	%r978, %r977, %r976;
	shf.l.wrap.b32 	%r979, %r63, %r63, 10;
	xor.b32  	%r980, %r978, %r979;
	and.b32  	%r981, %r1220, %r1221;
	not.b32 	%r982, %r1221;
	and.b32  	%r983, %r1219, %r982;
	or.b32  	%r984, %r983, %r981;
	shf.l.wrap.b32 	%r985, %r1221, %r1221, 26;
	shf.l.wrap.b32 	%r986, %r1221, %r1221, 21;
	xor.b32  	%r987, %r985, %r986;
	shf.l.wrap.b32 	%r988, %r1221, %r1221, 7;
	xor.b32  	%r989, %r987, %r988;
	ld.const.u32 	%r990, [%rd132+12];
	add.s32 	%r991, %r989, %r917;
	add.s32 	%r992, %r991, %r990;
	add.s32 	%r993, %r992, %r984;
	add.s32 	%r994, %r993, %r1222;
	add.s32 	%r995, %r980, %r975;
	add.s32 	%r65, %r995, %r994;
	add.s32 	%r1222, %r994, %r1225;
	add.s16 	%rs146, %rs146, 4;
	setp.lt.u16 	%p24, %rs138, 60;
	mov.u32 	%r1218, %r59;
	mov.u32 	%r1223, %r61;
	mov.u32 	%r1224, %r63;
	mov.u32 	%r1225, %r65;
	@%p24 bra 	$L__BB0_34;
	add.s32 	%r997, %r43, %r65;
	add.s32 	%r998, %r44, %r63;
	st.local.v2.u32 	[%rd4+80], {%r997, %r998};
	add.s32 	%r999, %r45, %r61;
	add.s32 	%r1000, %r46, %r59;
	st.local.v2.u32 	[%rd4+88], {%r999, %r1000};
	add.s32 	%r1001, %r47, %r1222;
	add.s32 	%r1002, %r48, %r1221;
	st.local.v2.u32 	[%rd4+96], {%r1001, %r1002};
	add.s32 	%r1003, %r49, %r1220;
	add.s32 	%r1004, %r50, %r1219;
	st.local.v2.u32 	[%rd4+104], {%r1003, %r1004};
	mov.b32 	%r1226, 0;
	mov.u32 	%r1227, %r1226;
	mov.u32 	%r1228, %r1226;
	mov.u32 	%r1229, %r1226;
	mov.u32 	%r1230, %r1226;
	mov.u32 	%r1231, %r1226;
	mov.u32 	%r1232, %r1226;
	mov.u32 	%r1233, %r1226;
	mov.u32 	%r1234, %r1226;
	mov.u32 	%r1235, %r1226;
	mov.u32 	%r1236, %r1226;
	mov.u32 	%r1237, %r1226;
	mov.u32 	%r1238, %r1226;
	mov.u32 	%r1239, %r1226;
$L__BB0_36:
	shl.b32 	%r1005, %r28, 3;
	cvt.u64.u32 	%rd133, %r1005;
	ld.local.u64 	%rd134, [%rd4+72];
	add.s64 	%rd135, %rd134, %rd133;
	st.local.v4.u32 	[%rd2], {%r1226, %r1227, %r1228, %r1229};
	st.local.v4.u32 	[%rd2+16], {%r1230, %r1231, %r1232, %r1233};
	st.local.v4.u32 	[%rd2+32], {%r1234, %r1235, %r1236, %r1237};
	{ .reg .b32 tmp; mov.b64 {tmp, %r1006}, %rd135; }
	cvt.u32.u64 	%r1007, %rd135;
	st.local.v4.u32 	[%rd2+48], {%r1238, %r1239, %r1006, %r1007};
	mov.b16 	%rs147, 16;
$L__BB0_37:
	and.b16  	%rs140, %rs147, 255;
	cvt.u32.u16 	%r1008, %rs147;
	and.b32  	%r1009, %r1008, 255;
	mul.wide.u32 	%rd136, %r1009, 4;
	add.s64 	%rd137, %rd136, %rd2;
	.pragma "used_bytes_mask 65295";
	ld.local.v4.u32 	{%r1010, %r1011, %r1012, %r1013}, [%rd137+-16];
	shf.l.wrap.b32 	%r1014, %r1012, %r1012, 15;
	shf.l.wrap.b32 	%r1015, %r1012, %r1012, 13;
	xor.b32  	%r1016, %r1014, %r1015;
	shr.u32 	%r1017, %r1012, 10;
	xor.b32  	%r1018, %r1016, %r1017;
	ld.local.u32 	%r1019, [%rd137+-28];
	add.s32 	%r1020, %r1018, %r1019;
	ld.local.v4.u32 	{%r1021, %r1022, %r1023, %r1024}, [%rd137+-64];
	shf.l.wrap.b32 	%r1025, %r1022, %r1022, 25;
	shf.l.wrap.b32 	%r1026, %r1022, %r1022, 14;
	xor.b32  	%r1027, %r1025, %r1026;
	shr.u32 	%r1028, %r1022, 3;
	xor.b32  	%r1029, %r1027, %r1028;
	add.s32 	%r1030, %r1020, %r1021;
	add.s32 	%r1031, %r1030, %r1029;
	shf.l.wrap.b32 	%r1032, %r1013, %r1013, 15;
	shf.l.wrap.b32 	%r1033, %r1013, %r1013, 13;
	xor.b32  	%r1034, %r1032, %r1033;
	shr.u32 	%r1035, %r1013, 10;
	xor.b32  	%r1036, %r1034, %r1035;
	ld.local.v2.u32 	{%r1037, %r1038}, [%rd137+-24];
	add.s32 	%r1039, %r1036, %r1037;
	shf.l.wrap.b32 	%r1040, %r1023, %r1023, 25;
	shf.l.wrap.b32 	%r1041, %r1023, %r1023, 14;
	xor.b32  	%r1042, %r1040, %r1041;
	shr.u32 	%r1043, %r1023, 3;
	xor.b32  	%r1044, %r1042, %r1043;
	add.s32 	%r1045, %r1039, %r1022;
	add.s32 	%r1046, %r1045, %r1044;
	shf.l.wrap.b32 	%r1047, %r1031, %r1031, 15;
	shf.l.wrap.b32 	%r1048, %r1031, %r1031, 13;
	xor.b32  	%r1049, %r1047, %r1048;
	shr.u32 	%r1050, %r1031, 10;
	xor.b32  	%r1051, %r1049, %r1050;
	add.s32 	%r1052, %r1051, %r1038;
	shf.l.wrap.b32 	%r1053, %r1024, %r1024, 25;
	shf.l.wrap.b32 	%r1054, %r1024, %r1024, 14;
	xor.b32  	%r1055, %r1053, %r1054;
	shr.u32 	%r1056, %r1024, 3;
	xor.b32  	%r1057, %r1055, %r1056;
	add.s32 	%r1058, %r1052, %r1023;
	add.s32 	%r1059, %r1058, %r1057;
	shf.l.wrap.b32 	%r1060, %r1046, %r1046, 15;
	shf.l.wrap.b32 	%r1061, %r1046, %r1046, 13;
	xor.b32  	%r1062, %r1060, %r1061;
	shr.u32 	%r1063, %r1046, 10;
	xor.b32  	%r1064, %r1062, %r1063;
	add.s32 	%r1065, %r1064, %r1010;
	ld.local.u32 	%r1066, [%rd137+-48];
	shf.l.wrap.b32 	%r1067, %r1066, %r1066, 25;
	shf.l.wrap.b32 	%r1068, %r1066, %r1066, 14;
	xor.b32  	%r1069, %r1067, %r1068;
	shr.u32 	%r1070, %r1066, 3;
	xor.b32  	%r1071, %r1069, %r1070;
	add.s32 	%r1072, %r1065, %r1024;
	add.s32 	%r1073, %r1072, %r1071;
	st.local.v4.u32 	[%rd137], {%r1031, %r1046, %r1059, %r1073};
	add.s16 	%rs147, %rs147, 4;
	setp.lt.u16 	%p25, %rs140, 60;
	@%p25 bra 	$L__BB0_37;
	ld.local.v2.u32 	{%r81, %r82}, [%rd4+80];
	ld.local.v2.u32 	{%r83, %r84}, [%rd4+88];
	ld.local.v2.u32 	{%r85, %r86}, [%rd4+96];
	ld.local.v2.u32 	{%r87, %r88}, [%rd4+104];
	mov.b16 	%rs148, 0;
	mov.u64 	%rd140, K;
	mov.u32 	%r1240, %r84;
	mov.u32 	%r1241, %r88;
	mov.u32 	%r1242, %r87;
	mov.u32 	%r1243, %r86;
	mov.u32 	%r1244, %r85;
	mov.u32 	%r1245, %r83;
	mov.u32 	%r1246, %r82;
	mov.u32 	%r1247, %r81;
$L__BB0_39:
	or.b32  	%r1074, %r1245, %r1246;
	and.b32  	%r1075, %r1074, %r1247;
	and.b32  	%r1076, %r1245, %r1246;
	or.b32  	%r1077, %r1075, %r1076;
	shf.l.wrap.b32 	%r1078, %r1247, %r1247, 30;
	shf.l.wrap.b32 	%r1079, %r1247, %r1247, 19;
	xor.b32  	%r1080, %r1079, %r1078;
	shf.l.wrap.b32 	%r1081, %r1247, %r1247, 10;
	xor.b32  	%r1082, %r1080, %r1081;
	and.b32  	%r1083, %r1243, %r1244;
	not.b32 	%r1084, %r1244;
	and.b32  	%r1085, %r1242, %r1084;
	or.b32  	%r1086, %r1085, %r1083;
	shf.l.wrap.b32 	%r1087, %r1244, %r1244, 26;
	shf.l.wrap.b32 	%r1088, %r1244, %r1244, 21;
	xor.b32  	%r1089, %r1087, %r1088;
	shf.l.wrap.b32 	%r1090, %r1244, %r1244, 7;
	xor.b32  	%r1091, %r1089, %r1090;
	and.b16  	%rs142, %rs148, 255;
	cvt.u32.u16 	%r1092, %rs148;
	and.b32  	%r1093, %r1092, 255;
	mul.wide.u32 	%rd138, %r1093, 4;
	add.s64 	%rd139, %rd2, %rd138;
	ld.local.v4.u32 	{%r1094, %r1095, %r1096, %r1097}, [%rd139];
	add.s64 	%rd141, %rd140, %rd138;
	ld.const.u32 	%r1098, [%rd141];
	add.s32 	%r1099, %r1091, %r1094;
	add.s32 	%r1100, %r1099, %r1098;
	add.s32 	%r1101, %r1100, %r1086;
	add.s32 	%r1102, %r1101, %r1241;
	add.s32 	%r1103, %r1082, %r1077;
	add.s32 	%r97, %r1103, %r1102;
	add.s32 	%r1241, %r1102, %r1240;
	or.b32  	%r1104, %r1246, %r1247;
	and.b32  	%r1105, %r1104, %r97;
	and.b32  	%r1106, %r1246, %r1247;
	or.b32  	%r1107, %r1105, %r1106;
	shf.l.wrap.b32 	%r1108, %r97, %r97, 30;
	shf.l.wrap.b32 	%r1109, %r97, %r97, 19;
	xor.b32  	%r1110, %r1109, %r1108;
	shf.l.wrap.b32 	%r1111, %r97, %r97, 10;
	xor.b32  	%r1112, %r1110, %r1111;
	and.b32  	%r1113, %r1244, %r1241;
	not.b32 	%r1114, %r1241;
	and.b32  	%r1115, %r1243, %r1114;
	or.b32  	%r1116, %r1115, %r1113;
	shf.l.wrap.b32 	%r1117, %r1241, %r1241, 26;
	shf.l.wrap.b32 	%r1118, %r1241, %r1241, 21;
	xor.b32  	%r1119, %r1117, %r1118;
	shf.l.wrap.b32 	%r1120, %r1241, %r1241, 7;
	xor.b32  	%r1121, %r1119, %r1120;
	ld.const.u32 	%r1122, [%rd141+4];
	add.s32 	%r1123, %r1121, %r1095;
	add.s32 	%r1124, %r1123, %r1122;
	add.s32 	%r1125, %r1124, %r1116;
	add.s32 	%r1126, %r1125, %r1242;
	add.s32 	%r1127, %r1112, %r1107;
	add.s32 	%r99, %r1127, %r1126;
	add.s32 	%r1242, %r1126, %r1245;
	or.b32  	%r1128, %r1247, %r97;
	and.b32  	%r1129, %r1128, %r99;
	and.b32  	%r1130, %r1247, %r97;
	or.b32  	%r1131, %r1129, %r1130;
	shf.l.wrap.b32 	%r1132, %r99, %r99, 30;
	shf.l.wrap.b32 	%r1133, %r99, %r99, 19;
	xor.b32  	%r1134, %r1133, %r1132;
	shf.l.wrap.b32 	%r1135, %r99, %r99, 10;
	xor.b32  	%r1136, %r1134, %r1135;
	and.b32  	%r1137, %r1241, %r1242;
	not.b32 	%r1138, %r1242;
	and.b32  	%r1139, %r1244, %r1138;
	or.b32  	%r1140, %r1139, %r1137;
	shf.l.wrap.b32 	%r1141, %r1242, %r1242, 26;
	shf.l.wrap.b32 	%r1142, %r1242, %r1242, 21;
	xor.b32  	%r1143, %r1141, %r1142;
	shf.l.wrap.b32 	%r1144, %r1242, %r1242, 7;
	xor.b32  	%r1145, %r1143, %r1144;
	ld.const.u32 	%r1146, [%rd141+8];
	add.s32 	%r1147, %r1145, %r1096;
	add.s32 	%r1148, %r1147, %r1146;
	add.s32 	%r1149, %r1148, %r1140;
	add.s32 	%r1150, %r1149, %r1243;
	add.s32 	%r1151, %r1136, %r1131;
	add.s32 	%r101, %r1151, %r1150;
	add.s32 	%r1243, %r1150, %r1246;
	or.b32  	%r1152, %r97, %r99;
	and.b32  	%r1153, %r1152, %r101;
	and.b32  	%r1154, %r97, %r99;
	or.b32  	%r1155, %r1153, %r1154;
	shf.l.wrap.b32 	%r1156, %r101, %r101, 30;
	shf.l.wrap.b32 	%r1157, %r101, %r101, 19;
	xor.b32  	%r1158, %r1157, %r1156;
	shf.l.wrap.b32 	%r1159, %r101, %r101, 10;
	xor.b32  	%r1160, %r1158, %r1159;
	and.b32  	%r1161, %r1242, %r1243;
	not.b32 	%r1162, %r1243;
	and.b32  	%r1163, %r1241, %r1162;
	or.b32  	%r1164, %r1163, %r1161;
	shf.l.wrap.b32 	%r1165, %r1243, %r1243, 26;
	shf.l.wrap.b32 	%r1166, %r1243, %r1243, 21;
	xor.b32  	%r1167, %r1165, %r1166;
	shf.l.wrap.b32 	%r1168, %r1243, %r1243, 7;
	xor.b32  	%r1169, %r1167, %r1168;
	ld.const.u32 	%r1170, [%rd141+12];
	add.s32 	%r1171, %r1169, %r1097;
	add.s32 	%r1172, %r1171, %r1170;
	add.s32 	%r1173, %r1172, %r1164;
	add.s32 	%r1174, %r1173, %r1244;
	add.s32 	%r1175, %r1160, %r1155;
	add.s32 	%r103, %r1175, %r1174;
	add.s32 	%r1244, %r1174, %r1247;
	add.s16 	%rs148, %rs148, 4;
	setp.lt.u16 	%p26, %rs142, 60;
	mov.u32 	%r1240, %r97;
	mov.u32 	%r1245, %r99;
	mov.u32 	%r1246, %r101;
	mov.u32 	%r1247, %r103;
	@%p26 bra 	$L__BB0_39;
	ld.param.u64 	%rd143, [_Z13find_passwordxxPKcPbPxPh_param_5];
	cvta.to.global.u64 	%rd142, %rd143;
	add.s32 	%r1176, %r81, %r103;
	add.s32 	%r1177, %r82, %r101;
	add.s32 	%r1178, %r83, %r99;
	add.s32 	%r1179, %r84, %r97;
	add.s32 	%r1180, %r85, %r1244;
	add.s32 	%r1181, %r86, %r1243;
	add.s32 	%r1182, %r87, %r1242;
	add.s32 	%r1183, %r88, %r1241;
	shr.u32 	%r1184, %r1176, 24;
	shr.u32 	%r1185, %r1177, 24;
	shr.u32 	%r1186, %r1178, 24;
	shr.u32 	%r1187, %r1179, 24;
	shr.u32 	%r1188, %r1180, 24;
	shr.u32 	%r1189, %r1181, 24;
	shr.u32 	%r1190, %r1182, 24;
	shr.u32 	%r1191, %r1183, 24;
	shr.u32 	%r1192, %r1176, 16;
	shr.u32 	%r1193, %r1177, 16;
	shr.u32 	%r1194, %r1178, 16;
	shr.u32 	%r1195, %r1179, 16;
	shr.u32 	%r1196, %r1180, 16;
	shr.u32 	%r1197, %r1181, 16;
	shr.u32 	%r1198, %r1182, 16;
	shr.u32 	%r1199, %r1183, 16;
	shr.u32 	%r1200, %r1176, 8;
	shr.u32 	%r1201, %r1177, 8;
	shr.u32 	%r1202, %r1178, 8;
	shr.u32 	%r1203, %r1179, 8;
	shr.u32 	%r1204, %r1180, 8;
	shr.u32 	%r1205, %r1181, 8;
	shr.u32 	%r1206, %r1182, 8;
	shr.u32 	%r1207, %r1183, 8;
	st.global.u8 	[%rd142], %r1184;
	st.global.u8 	[%rd142+1], %r1192;
	st.global.u8 	[%rd142+2], %r1200;
	st.global.u8 	[%rd142+3], %r1176;
	st.global.u8 	[%rd142+4], %r1185;
	st.global.u8 	[%rd142+5], %r1193;
	st.global.u8 	[%rd142+6], %r1201;
	st.global.u8 	[%rd142+7], %r1177;
	st.global.u8 	[%rd142+8], %r1186;
	st.global.u8 	[%rd142+9], %r1194;
	st.global.u8 	[%rd142+10], %r1202;
	st.global.u8 	[%rd142+11], %r1178;
	st.global.u8 	[%rd142+12], %r1187;
	st.global.u8 	[%rd142+13], %r1195;
	st.global.u8 	[%rd142+14], %r1203;
	st.global.u8 	[%rd142+15], %r1179;
	st.global.u8 	[%rd142+16], %r1188;
	st.global.u8 	[%rd142+17], %r1196;
	st.global.u8 	[%rd142+18], %r1204;
	st.global.u8 	[%rd142+19], %r1180;
	st.global.u8 	[%rd142+20], %r1189;
	st.global.u8 	[%rd142+21], %r1197;
	st.global.u8 	[%rd142+22], %r1205;
	st.global.u8 	[%rd142+23], %r1181;
	st.global.u8 	[%rd142+24], %r1190;
	st.global.u8 	[%rd142+25], %r1198;
	st.global.u8 	[%rd142+26], %r1206;
	st.global.u8 	[%rd142+27], %r1182;
	st.global.u8 	[%rd142+28], %r1191;
	st.global.u8 	[%rd142+29], %r1199;
	st.global.u8 	[%rd142+30], %r1207;
	st.global.u8 	[%rd142+31], %r1183;
$L__BB0_41:
	ret;

}


// ===== COMPILED SASS (sm_100) =====

	.target	sm_100

	.elftype	@"ET_EXEC"


//--------------------- .note.nv.tkinfo           --------------------------
	.section	.note.nv.tkinfo,"",@"SHT_NOTE"
	.sectionflags	@"SHF_NOTE_NV_TKINFO"
	.tkinfo
        /*0018*/ 	.word	0x00000002
        /*0030*/ 	.string	""
        /*0030*/ 	.string	"ptxas"
        /*0030*/ 	.string	"Cuda compilation tools, release 13.0, V13.0.88"
        /*0030*/ 	.string	"Build cuda_13.0.r13.0/compiler.36424714_0"
        /*0030*/ 	.string	"-arch sm_100 -m 64 "



//--------------------- .note.nv.cuinfo           --------------------------
	.section	.note.nv.cuinfo,"",@"SHT_NOTE"
	.sectionflags	@"SHF_NOTE_NV_CUINFO"
        /*0018*/ 	.short	0x0002
        /*001a*/ 	.short	0x0064
        /*001c*/ 	.short	0x0082
	.zero		2


//--------------------- .nv.info                  --------------------------
	.section	.nv.info,"",@"SHT_CUDA_INFO"
	.align	4


	//----- nvinfo : EIATTR_REGCOUNT
	.align		4
        /*0000*/ 	.byte	0x04, 0x2f
        /*0002*/ 	.short	(.L_3 - .L_2)
	.align		4
.L_2:
        /*0004*/ 	.word	index@(_Z13find_passwordxxPKcPbPxPh)
        /*0008*/ 	.word	0x00000020


	//----- nvinfo : EIATTR_FRAME_SIZE
	.align		4
.L_3:
        /*000c*/ 	.byte	0x04, 0x11
        /*000e*/ 	.short	(.L_5 - .L_4)
	.align		4
.L_4:
        /*0010*/ 	.word	index@(_Z13find_passwordxxPKcPbPxPh)
        /*0014*/ 	.word	0x00000180


	//----- nvinfo : EIATTR_MIN_STACK_SIZE
	.align		4
.L_5:
        /*0018*/ 	.byte	0x04, 0x12
        /*001a*/ 	.short	(.L_7 - .L_6)
	.align		4
.L_6:
        /*001c*/ 	.word	index@(_Z13find_passwordxxPKcPbPxPh)
        /*0020*/ 	.word	0x00000180
.L_7:


//--------------------- .nv.compat                --------------------------
	.section	.nv.compat,"",@"SHT_CUDA_COMPAT_INFO"
	.align	4
        /*0000*/ 	.byte	0x02, 0x09, 0x00, 0x00, 0x02, 0x02, 0x01, 0x00, 0x02, 0x05, 0x05, 0x00, 0x03, 0x07, 0x01, 0x01
        /*0010*/ 	.byte	0x02, 0x03, 0x00, 0x00, 0x02, 0x06, 0x01, 0x00, 0x04, 0x0b, 0x08, 0x00, 0x09, 0x00, 0x00, 0x00
        /*0020*/ 	.byte	0x00, 0x00, 0x00, 0x00


//--------------------- .nv.info._Z13find_passwordxxPKcPbPxPh --------------------------
	.section	.nv.info._Z13find_passwordxxPKcPbPxPh,"",@"SHT_CUDA_INFO"
	.sectionflags	@""
	.align	4


	//----- nvinfo : EIATTR_CUDA_API_VERSION
	.align		4
        /*0000*/ 	.byte	0x04, 0x37
        /*0002*/ 	.short	(.L_9 - .L_8)
.L_8:
        /*0004*/ 	.word	0x00000082


	//----- nvinfo : EIATTR_KPARAM_INFO
	.align		4
.L_9:
        /*0008*/ 	.byte	0x04, 0x17
        /*000a*/ 	.short	(.L_11 - .L_10)
.L_10:
        /*000c*/ 	.word	0x00000000
        /*0010*/ 	.short	0x0005
        /*0012*/ 	.short	0x0028
        /*0014*/ 	.byte	0x00, 0xf5, 0x21, 0x00


	//----- nvinfo : EIATTR_KPARAM_INFO
	.align		4
.L_11:
        /*0018*/ 	.byte	0x04, 0x17
        /*001a*/ 	.short	(.L_13 - .L_12)
.L_12:
        /*001c*/ 	.word	0x00000000
        /*0020*/ 	.short	0x0004
        /*0022*/ 	.short	0x0020
        /*0024*/ 	.byte	0x00, 0xf5, 0x21, 0x00


	//----- nvinfo : EIATTR_KPARAM_INFO
	.align		4
.L_13:
        /*0028*/ 	.byte	0x04, 0x17
        /*002a*/ 	.short	(.L_15 - .L_14)
.L_14:
        /*002c*/ 	.word	0x00000000
        /*0030*/ 	.short	0x0003
        /*0032*/ 	.short	0x0018
        /*0034*/ 	.byte	0x00, 0xf5, 0x21, 0x00


	//----- nvinfo : EIATTR_KPARAM_INFO
	.align		4
.L_15:
        /*0038*/ 	.byte	0x04, 0x17
        /*003a*/ 	.short	(.L_17 - .L_16)
.L_16:
        /*003c*/ 	.word	0x00000000
        /*0040*/ 	.short	0x0002
        /*0042*/ 	.short	0x0010
        /*0044*/ 	.byte	0x00, 0xf5, 0x21, 0x00


	//----- nvinfo : EIATTR_KPARAM_INFO
	.align		4
.L_17:
        /*0048*/ 	.byte	0x04, 0x17
        /*004a*/ 	.short	(.L_19 - .L_18)
.L_18:
        /*004c*/ 	.word	0x00000000
        /*0050*/ 	.short	0x0001
        /*0052*/ 	.short	0x0008
        /*0054*/ 	.byte	0x00, 0xf0, 0x21, 0x00


	//----- nvinfo : EIATTR_KPARAM_INFO
	.align		4
.L_19:
        /*0058*/ 	.byte	0x04, 0x17
        /*005a*/ 	.short	(.L_21 - .L_20)
.L_20:
        /*005c*/ 	.word	0x00000000
        /*0060*/ 	.short	0x0000
        /*0062*/ 	.short	0x0000
        /*0064*/ 	.byte	0x00, 0xf0, 0x21, 0x00


	//----- nvinfo : EIATTR_SPARSE_MMA_MASK
	.align		4
.L_21:
        /*0068*/ 	.byte	0x03, 0x50
        /*006a*/ 	.short	0x0000


	//----- nvinfo : EIATTR_MAXREG_COUNT
	.align		4
        /*006c*/ 	.byte	0x03, 0x1b
        /*006e*/ 	.short	0x00ff


	//----- nvinfo : EIATTR_MERCURY_ISA_VERSION
	.align		4
        /*0070*/ 	.byte	0x03, 0x5f
        /*0072*/ 	.short	0x0101


	//----- nvinfo : EIATTR_VRC_CTA_INIT_COUNT
	.align		4
        /*0074*/ 	.byte	0x02, 0x4a
	.zero		1
	.zero		1


	//----- nvinfo : EIATTR_EXIT_INSTR_OFFSETS
	.align		4
        /*0078*/ 	.byte	0x04, 0x1c
        /*007a*/ 	.short	(.L_23 - .L_22)


	//   ....[0]....
.L_22:
        /*007c*/ 	.word	0x000000b0


	//   ....[1]....
        /*0080*/ 	.word	0x00000bc0


	//   ....[2]....
        /*0084*/ 	.word	0x00000bf0


	//   ....[3]....
        /*0088*/ 	.word	0x00000c20


	//   ....[4]....
        /*008c*/ 	.word	0x00000c50


	//   ....[5]....
        /*0090*/ 	.word	0x00000c80


	//   ....[6]....
        /*0094*/ 	.word	0x00000cb0


	//   ....[7]....
        /*0098*/ 	.word	0x00005110


	//----- nvinfo : EIATTR_CRS_STACK_SIZE
	.align		4
.L_23:
        /*009c*/ 	.byte	0x04, 0x1e
        /*009e*/ 	.short	(.L_25 - .L_24)
.L_24:
        /*00a0*/ 	.word	0x00000000


	//----- nvinfo : EIATTR_CBANK_PARAM_SIZE
	.align		4
.L_25:
        /*00a4*/ 	.byte	0x03, 0x19
        /*00a6*/ 	.short	0x0030


	//----- nvinfo : EIATTR_PARAM_CBANK
	.align		4
        /*00a8*/ 	.byte	0x04, 0x0a
        /*00aa*/ 	.short	(.L_27 - .L_26)
	.align		4
.L_26:
        /*00ac*/ 	.word	index@(.nv.constant0._Z13find_passwordxxPKcPbPxPh)
        /*00b0*/ 	.short	0x0380
        /*00b2*/ 	.short	0x0030


	//----- nvinfo : EIATTR_SW_WAR
	.align		4
.L_27:
        /*00b4*/ 	.byte	0x04, 0x36
        /*00b6*/ 	.short	(.L_29 - .L_28)
.L_28:
        /*00b8*/ 	.word	0x00000008
.L_29:


//--------------------- .nv.callgraph             --------------------------
	.section	.nv.callgraph,"",@"SHT_CUDA_CALLGRAPH"
	.align	4
	.sectionentsize	8
	.align		4
        /*0000*/ 	.word	0x00000000
	.align		4
        /*0004*/ 	.word	0xffffffff
	.align		4
        /*0008*/ 	.word	0x00000000
	.align		4
        /*000c*/ 	.word	0xfffffffe
	.align		4
        /*0010*/ 	.word	0x00000000
	.align		4
        /*0014*/ 	.word	0xfffffffd
	.align		4
        /*0018*/ 	.word	0x00000000
	.align		4
        /*001c*/ 	.word	0xfffffffc


//--------------------- .nv.constant3             --------------------------
	.section	.nv.constant3,"a",@progbits
	.align	4
.nv.constant3:
	.type		K,@object
	.size		K,(charset - K)
K:
        /*0000*/ 	.byte	0x98, 0x2f, 0x8a, 0x42, 0x91, 0x44, 0x37, 0x71, 0xcf, 0xfb, 0xc0, 0xb5, 0xa5, 0xdb, 0xb5, 0xe9
        /* <DEDUP_REMOVED lines=15> */
	.type		charset,@object
	.size		charset,(.L_1 - charset)
charset:
        /*0100*/ 	.byte	0x61, 0x62, 0x63, 0x64, 0x65, 0x66, 0x67, 0x68, 0x69, 0x6a, 0x6b, 0x6c, 0x6d, 0x6e, 0x6f, 0x70
        /*0110*/ 	.byte	0x71, 0x72, 0x73, 0x74, 0x75, 0x76, 0x77, 0x78, 0x79, 0x7a, 0x41, 0x42, 0x43, 0x44, 0x45, 0x46
        /*0120*/ 	.byte	0x47, 0x48, 0x49, 0x4a, 0x4b, 0x4c, 0x4d, 0x4e, 0x4f, 0x50, 0x51, 0x52, 0x53, 0x54, 0x55, 0x56
        /*0130*/ 	.byte	0x57, 0x58, 0x59, 0x5a, 0x30, 0x31, 0x32, 0x33, 0x34, 0x35, 0x36, 0x37, 0x38, 0x39, 0x00
.L_1:


//--------------------- .text._Z13find_passwordxxPKcPbPxPh --------------------------
	.section	.text._Z13find_passwordxxPKcPbPxPh,"ax",@progbits
	.align	128
        .global         _Z13find_passwordxxPKcPbPxPh
        .type           _Z13find_passwordxxPKcPbPxPh,@function
        .size           _Z13find_passwordxxPKcPbPxPh,(.L_x_22 - _Z13find_passwordxxPKcPbPxPh)
        .other          _Z13find_passwordxxPKcPbPxPh,@"STO_CUDA_ENTRY STV_DEFAULT"
_Z13find_passwordxxPKcPbPxPh:
.text._Z13find_passwordxxPKcPbPxPh:
[----:B------:R-:W0:Y:S01]  /*0000*/  LDC R1, c[0x0][0x37c] ;  /* 0x0000df00ff017b82 */ /* 0x000e220000000800 */
[----:B------:R-:W1:Y:S07]  /*0010*/  S2R R3, SR_TID.X ;  /* 0x0000000000037919 */ /* 0x000e6e0000002100 */
[----:B------:R-:W1:Y:S01]  /*0020*/  S2UR UR4, SR_CTAID.X ;  /* 0x00000000000479c3 */ /* 0x000e620000002500 */
[----:B------:R-:W2:Y:S01]  /*0030*/  LDCU.128 UR8, c[0x0][0x380] ;  /* 0x00007000ff0877ac */ /* 0x000ea20008000c00 */
[----:B0-----:R-:W-:-:S06]  /*0040*/  VIADD R1, R1, 0xfffffe80 ;  /* 0xfffffe8001017836 */ /* 0x001fcc0000000000 */
[----:B------:R-:W1:Y:S02]  /*0050*/  LDC R10, c[0x0][0x360] ;  /* 0x0000d800ff0a7b82 */ /* 0x000e640000000800 */
[----:B-1----:R-:W-:-:S05]  /*0060*/  IMAD R10, R10, UR4, R3 ;  /* 0x000000040a0a7c24 */ /* 0x002fca000f8e0203 */
[----:B--2---:R-:W-:-:S04]  /*0070*/  IADD3 R10, P1, PT, R10, UR8, RZ ;  /* 0x000000080a0a7c10 */ /* 0x004fc8000ff3e0ff */
[----:B------:R-:W-:Y:S01]  /*0080*/  ISETP.GE.U32.AND P0, PT, R10, UR10, PT ;  /* 0x0000000a0a007c0c */ /* 0x000fe2000bf06070 */
[----:B------:R-:W-:-:S05]  /*0090*/  IMAD.X R11, RZ, RZ, UR9, P1 ;  /* 0x00000009ff0b7e24 */ /* 0x000fca00088e06ff */
[----:B------:R-:W-:-:S13]  /*00a0*/  ISETP.GE.AND.EX P0, PT, R11, UR11, PT, P0 ;  /* 0x0000000b0b007c0c */ /* 0x000fda000bf06300 */
[----:B------:R-:W-:Y:S05]  /*00b0*/  @P0 EXIT ;  /* 0x000000000000094d */ /* 0x000fea0003800000 */
[C---:B------:R-:W-:Y:S01]  /*00c0*/  IMAD.WIDE.U32 R2, R11.reuse, -0x5ed5a4e5, RZ ;  /* 0xa12a5b1b0b027825 */ /* 0x040fe200078e00ff */
[----:B------:R-:W0:Y:S03]  /*00d0*/  LDCU.64 UR4, c[0x0][0x358] ;  /* 0x00006b00ff0477ac */ /* 0x000e260008000a00 */
[----:B------:R-:W-:-:S04]  /*00e0*/  IMAD.WIDE.U32 R4, R11, -0x6a26dbc3, RZ ;  /* 0x95d9243d0b047825 */ /* 0x000fc800078e00ff */
[----:B------:R-:W-:-:S04]  /*00f0*/  IMAD.WIDE.U32 R6, R10, -0x5ed5a4e5, RZ ;  /* 0xa12a5b1b0a067825 */ /* 0x000fc800078e00ff */
[----:B------:R-:W-:-:S04]  /*0100*/  IMAD.WIDE.U32 R2, P2, R10, 0x22190a63, R2 ;  /* 0x22190a630a027825 */ /* 0x000fc80007840002 */
[----:B------:R-:W-:Y:S01]  /*0110*/  IMAD.WIDE.U32 R8, R10, -0x6a26dbc3, RZ ;  /* 0x95d9243d0a087825 */ /* 0x000fe200078e00ff */
[----:B------:R-:W-:-:S03]  /*0120*/  IADD3 RZ, P5, PT, R7, R2, RZ ;  /* 0x0000000207ff7210 */ /* 0x000fc60007fbe0ff */
[----:B------:R-:W-:-:S04]  /*0130*/  IMAD.WIDE.U32 R4, P1, R10, 0x23329f5e, R4 ;  /* 0x23329f5e0a047825 */ /* 0x000fc80007820004 */
[----:B------:R-:W-:Y:S01]  /*0140*/  IMAD.WIDE.U32 R6, R11, -0x14f5629b, RZ ;  /* 0xeb0a9d650b067825 */ /* 0x000fe200078e00ff */
[----:B------:R-:W-:-:S03]  /*0150*/  IADD3 RZ, P4, PT, R9, R4, RZ ;  /* 0x0000000409ff7210 */ /* 0x000fc60007f9e0ff */
[----:B------:R-:W-:-:S04]  /*0160*/  IMAD.WIDE.U32 R16, R11, 0x68cbac13, RZ ;  /* 0x68cbac130b107825 */ /* 0x000fc800078e00ff */
[----:B------:R-:W-:-:S04]  /*0170*/  IMAD.WIDE.U32 R8, R11, 0x10842109, RZ ;  /* 0x108421090b087825 */ /* 0x000fc800078e00ff */
[----:B------:R-:W-:-:S04]  /*0180*/  IMAD.WIDE.U32 R14, R10, -0x14f5629b, RZ ;  /* 0xeb0a9d650a0e7825 */ /* 0x000fc800078e00ff */
[----:B------:R-:W-:-:S04]  /*0190*/  IMAD.WIDE.U32 R6, P0, R10, 0x48aa9357, R6 ;  /* 0x48aa93570a067825 */ /* 0x000fc80007800006 */
[----:B------:R-:W-:-:S04]  /*01a0*/  IMAD.WIDE.U32 R20, P6, R10, 0x2581544e, R16 ;  /* 0x2581544e0a147825 */ /* 0x000fc800078c0010 */
[----:B------:R-:W-:Y:S01]  /*01b0*/  IMAD.X R17, RZ, RZ, RZ, P2 ;  /* 0x000000ffff117224 */ /* 0x000fe200010e06ff */
[----:B------:R-:W-:Y:S01]  /*01c0*/  IADD3 RZ, P2, PT, R15, R6, RZ ;  /* 0x000000060fff7210 */ /* 0x000fe20007f5e0ff */
[----:B------:R-:W-:Y:S02]  /*01d0*/  IMAD.MOV.U32 R16, RZ, RZ, R3 ;  /* 0x000000ffff107224 */ /* 0x000fe400078e0003 */
[----:B------:R-:W-:-:S04]  /*01e0*/  IMAD.WIDE.U32 R12, R10, 0x10842109, RZ ;  /* 0x108421090a0c7825 */ /* 0x000fc800078e00ff */
[----:B------:R-:W-:-:S04]  /*01f0*/  IMAD.WIDE.U32 R8, P3, R10, -0x7bdef7be, R8 ;  /* 0x842108420a087825 */ /* 0x000fc80007860008 */
[----:B------:R-:W-:-:S04]  /*0200*/  IMAD.WIDE.U32.X R16, R11, 0x22190a63, R16, P5 ;  /* 0x22190a630b107825 */ /* 0x000fc800028e0410 */
[----:B------:R-:W-:Y:S01]  /*0210*/  IMAD.X R15, RZ, RZ, RZ, P1 ;  /* 0x000000ffff0f7224 */ /* 0x000fe200008e06ff */
[----:B------:R-:W-:Y:S01]  /*0220*/  IADD3 RZ, P1, PT, R13, R8, RZ ;  /* 0x000000080dff7210 */ /* 0x000fe20007f3e0ff */
[----:B------:R-:W-:Y:S02]  /*0230*/  IMAD.MOV.U32 R14, RZ, RZ, R5 ;  /* 0x000000ffff0e7224 */ /* 0x000fe400078e0005 */
[----:B------:R-:W-:Y:S01]  /*0240*/  IMAD.X R3, RZ, RZ, RZ, P6 ;  /* 0x000000ffff037224 */ /* 0x000fe200030e06ff */
[C---:B------:R-:W-:Y:S01]  /*0250*/  IADD3 R4, P6, PT, R10.reuse, R9, RZ ;  /* 0x000000090a047210 */ /* 0x040fe20007fde0ff */
[----:B------:R-:W-:Y:S01]  /*0260*/  IMAD.WIDE.U32 R18, R10, 0x68cbac13, RZ ;  /* 0x68cbac130a127825 */ /* 0x000fe200078e00ff */
[----:B------:R-:W-:Y:S02]  /*0270*/  IADD3 R9, P5, PT, R16, 0x5ed5a4e5, RZ ;  /* 0x5ed5a4e510097810 */ /* 0x000fe40007fbe0ff */
[----:B------:R-:W-:Y:S01]  /*0280*/  IADD3.X R5, PT, PT, RZ, R11, RZ, P3, P6 ;  /* 0x0000000bff057210 */ /* 0x000fe20001fec4ff */
[----:B------:R-:W-:Y:S01]  /*0290*/  IMAD.X R13, RZ, RZ, RZ, P0 ;  /* 0x000000ffff0d7224 */ /* 0x000fe200000e06ff */
[----:B------:R-:W-:Y:S01]  /*02a0*/  IADD3 RZ, P0, PT, R19, R20, RZ ;  /* 0x0000001413ff7210 */ /* 0x000fe20007f1e0ff */
[----:B------:R-:W-:Y:S01]  /*02b0*/  IMAD.MOV.U32 R12, RZ, RZ, R7 ;  /* 0x000000ffff0c7224 */ /* 0x000fe200078e0007 */
[----:B------:R-:W-:Y:S01]  /*02c0*/  IADD3.X R7, PT, PT, R17, -0x22190a64, RZ, P5, !PT ;  /* 0xdde6f59c11077810 */ /* 0x000fe20002ffe4ff */
[C---:B------:R-:W-:Y:S01]  /*02d0*/  IMAD.WIDE.U32.X R14, R11.reuse, 0x23329f5e, R14, P4 ;  /* 0x23329f5e0b0e7825 */ /* 0x040fe200020e040e */
[----:B------:R-:W-:-:S03]  /*02e0*/  ISETP.LT.AND P4, PT, R11, RZ, PT ;  /* 0x000000ff0b00720c */ /* 0x000fc60003f81270 */
[----:B------:R-:W-:Y:S01]  /*02f0*/  IMAD.WIDE.U32.X R12, R11, 0x48aa9357, R12, P2 ;  /* 0x48aa93570b0c7825 */ /* 0x000fe200010e040c */
[----:B------:R-:W-:Y:S02]  /*0300*/  IADD3 R19, P2, PT, R14, 0x6a26dbc3, RZ ;  /* 0x6a26dbc30e137810 */ /* 0x000fe40007f5e0ff */
[----:B------:R-:W-:Y:S01]  /*0310*/  SEL R9, R9, R16, P4 ;  /* 0x0000001009097207 */ /* 0x000fe20002000000 */
[----:B------:R-:W-:Y:S01]  /*0320*/  IMAD.MOV.U32 R2, RZ, RZ, R21 ;  /* 0x000000ffff027224 */ /* 0x000fe200078e0015 */
[----:B------:R-:W-:Y:S01]  /*0330*/  SEL R16, R7, R17, P4 ;  /* 0x0000001107107207 */ /* 0x000fe20002000000 */
[----:B------:R-:W-:Y:S01]  /*0340*/  IMAD.WIDE.U32.X R4, R11, -0x7bdef7be, R4, P1 ;  /* 0x842108420b047825 */ /* 0x000fe200008e0404 */
[----:B------:R-:W-:Y:S02]  /*0350*/  IADD3.X R7, PT, PT, R15, -0x23329f5f, RZ, P2, !PT ;  /* 0xdccd60a10f077810 */ /* 0x000fe400017fe4ff */
[----:B------:R-:W-:Y:S01]  /*0360*/  IADD3 R21, P1, PT, R12, 0x14f5629b, RZ ;  /* 0x14f5629b0c157810 */ /* 0x000fe20007f3e0ff */
[----:B------:R-:W-:Y:S01]  /*0370*/  IMAD.WIDE.U32.X R2, R11, 0x2581544e, R2, P0 ;  /* 0x2581544e0b027825 */ /* 0x000fe200000e0402 */
[----:B------:R-:W-:-:S02]  /*0380*/  SEL R19, R19, R14, P4 ;  /* 0x0000000e13137207 */ /* 0x000fc40002000000 */
[----:B------:R-:W-:Y:S02]  /*0390*/  SEL R14, R7, R15, P4 ;  /* 0x0000000f070e7207 */ /* 0x000fe40002000000 */
[----:B------:R-:W-:Y:S02]  /*03a0*/  IADD3.X R7, PT, PT, R13, -0x48aa9358, RZ, P1, !PT ;  /* 0xb7556ca80d077810 */ /* 0x000fe40000ffe4ff */
[----:B------:R-:W-:Y:S02]  /*03b0*/  IADD3 R17, P0, PT, -R10, R4, RZ ;  /* 0x000000040a117210 */ /* 0x000fe40007f1e1ff */
[----:B------:R-:W-:Y:S02]  /*03c0*/  IADD3 R15, P1, PT, R2, -0x68cbac13, RZ ;  /* 0x973453ed020f7810 */ /* 0x000fe40007f3e0ff */
[----:B------:R-:W-:Y:S01]  /*03d0*/  SHF.R.S64 R9, R9, 0x9, R16 ;  /* 0x0000000909097819 */ /* 0x000fe20000001010 */
[----:B------:R-:W-:Y:S01]  /*03e0*/  IMAD.X R22, R5, 0x1, ~R11, P0 ;  /* 0x0000000105167824 */ /* 0x000fe200000e0e0b */
[----:B------:R-:W-:-:S02]  /*03f0*/  SEL R4, R21, R12, P4 ;  /* 0x0000000c15047207 */ /* 0x000fc40002000000 */
[----:B------:R-:W-:Y:S02]  /*0400*/  SEL R7, R7, R13, P4 ;  /* 0x0000000d07077207 */ /* 0x000fe40002000000 */
[----:B------:R-:W-:Y:S02]  /*0410*/  IADD3.X R25, PT, PT, R3, -0x2581544f, RZ, P1, !PT ;  /* 0xda7eabb103197810 */ /* 0x000fe40000ffe4ff */
[----:B------:R-:W-:Y:S02]  /*0420*/  LEA.HI R0, P1, R16, R9, RZ, 0x1 ;  /* 0x0000000910007211 */ /* 0x000fe400078308ff */
[----:B------:R-:W-:Y:S02]  /*0430*/  SHF.R.S64 R5, R19, 0xf, R14 ;  /* 0x0000000f13057819 */ /* 0x000fe4000000100e */
[----:B------:R-:W-:Y:S02]  /*0440*/  IADD3 R8, P0, PT, R17, -0x10842109, RZ ;  /* 0xef7bdef711087810 */ /* 0x000fe40007f1e0ff */
[----:B------:R-:W-:-:S02]  /*0450*/  SHF.R.S64 R4, R4, 0x16, R7 ;  /* 0x0000001604047819 */ /* 0x000fc40000001007 */
[----:B------:R-:W-:Y:S02]  /*0460*/  LEA.HI.X.SX32 R27, R16, RZ, 0x17, P1 ;  /* 0x000000ff101b7211 */ /* 0x000fe400008fbeff */
[----:B------:R-:W-:Y:S02]  /*0470*/  SEL R25, R25, R3, P4 ;  /* 0x0000000319197207 */ /* 0x000fe40002000000 */
[----:B------:R-:W-:Y:S01]  /*0480*/  LEA.HI R6, P2, R14, R5, RZ, 0x1 ;  /* 0x000000050e067211 */ /* 0x000fe200078508ff */
[----:B------:R-:W-:Y:S01]  /*0490*/  IMAD.WIDE.U32 R20, R27, 0x10842109, RZ ;  /* 0x108421091b147825 */ /* 0x000fe200078e00ff */
[----:B------:R-:W-:Y:S02]  /*04a0*/  IADD3.X R3, PT, PT, R22, 0x7bdef7bd, RZ, P0, !PT ;  /* 0x7bdef7bd16037810 */ /* 0x000fe400007fe4ff */
[----:B------:R-:W-:Y:S02]  /*04b0*/  LEA.HI R5, P0, R7, R4, RZ, 0x1 ;  /* 0x0000000407057211 */ /* 0x000fe400078108ff */
[----:B------:R-:W-:-:S02]  /*04c0*/  SEL R2, R15, R2, P4 ;  /* 0x000000020f027207 */ /* 0x000fc40002000000 */
[----:B------:R-:W-:Y:S02]  /*04d0*/  LEA.HI.X.SX32 R7, R7, RZ, 0xa, P0 ;  /* 0x000000ff07077211 */ /* 0x000fe400000f56ff */
[----:B------:R-:W-:Y:S01]  /*04e0*/  LEA.HI.X.SX32 R23, R14, RZ, 0x11, P2 ;  /* 0x000000ff0e177211 */ /* 0x000fe200010f8eff */
[----:B------:R-:W-:Y:S01]  /*04f0*/  IMAD.WIDE.U32 R20, P2, R0, -0x7bdef7be, R20 ;  /* 0x8421084200147825 */ /* 0x000fe20007840014 */
[----:B------:R-:W-:Y:S02]  /*0500*/  SEL R17, R8, R17, P4 ;  /* 0x0000001108117207 */ /* 0x000fe40002000000 */
[----:B------:R-:W-:Y:S01]  /*0510*/  SHF.R.S64 R4, R2, 0x1b, R25 ;  /* 0x0000001b02047819 */ /* 0x000fe20000001019 */
[----:B------:R-:W-:Y:S01]  /*0520*/  IMAD.WIDE.U32 R8, R0, 0x10842109, RZ ;  /* 0x1084210900087825 */ /* 0x000fe200078e00ff */
[----:B------:R-:W-:-:S03]  /*0530*/  SEL R22, R3, R22, P4 ;  /* 0x0000001603167207 */ /* 0x000fc60002000000 */
[----:B------:R-:W-:Y:S01]  /*0540*/  IMAD.WIDE.U32 R14, R7, 0x10842109, RZ ;  /* 0x10842109070e7825 */ /* 0x000fe200078e00ff */
[----:B------:R-:W-:Y:S02]  /*0550*/  IADD3 RZ, P6, PT, R9, R20, RZ ;  /* 0x0000001409ff7210 */ /* 0x000fe40007fde0ff */
[----:B------:R-:W-:Y:S01]  /*0560*/  IADD3 R20, P4, PT, R0, R21, RZ ;  /* 0x0000001500147210 */ /* 0x000fe20007f9e0ff */
[----:B------:R-:W-:Y:S01]  /*0570*/  IMAD.WIDE.U32 R2, R6, 0x10842109, RZ ;  /* 0x1084210906027825 */ /* 0x000fe200078e00ff */
[----:B------:R-:W-:Y:S02]  /*0580*/  LEA.HI R2, P3, R25, R4, RZ, 0x1 ;  /* 0x0000000419027211 */ /* 0x000fe400078708ff */
[----:B------:R-:W-:Y:S01]  /*0590*/  IADD3.X R21, PT, PT, RZ, R27, RZ, P2, P4 ;  /* 0x0000001bff157210 */ /* 0x000fe200017e84ff */
[----:B------:R-:W-:Y:S01]  /*05a0*/  IMAD.WIDE.U32 R8, R5, 0x10842109, RZ ;  /* 0x1084210905087825 */ /* 0x000fe200078e00ff */
[----:B------:R-:W-:-:S03]  /*05b0*/  LEA.HI.X.SX32 R25, R25, RZ, 0x5, P3 ;  /* 0x000000ff19197211 */ /* 0x000fc600018f2eff */
[----:B------:R-:W-:-:S04]  /*05c0*/  IMAD.WIDE.U32 R14, P0, R5, -0x7bdef7be, R14 ;  /* 0x84210842050e7825 */ /* 0x000fc8000780000e */
[----:B------:R-:W-:Y:S01]  /*05d0*/  IMAD.WIDE.U32 R12, R23, 0x10842109, RZ ;  /* 0x10842109170c7825 */ /* 0x000fe200078e00ff */
[----:B------:R-:W-:Y:S02]  /*05e0*/  IADD3 RZ, P3, PT, R9, R14, RZ ;  /* 0x0000000e09ff7210 */ /* 0x000fe40007f7e0ff */
[----:B------:R-:W0:Y:S01]  /*05f0*/  LDC.64 R8, c[0x0][0x390] ;  /* 0x0000e400ff087b82 */ /* 0x000e220000000a00 */
[----:B------:R-:W-:-:S04]  /*0600*/  IMAD.WIDE.U32 R18, R2, 0x10842109, RZ ;  /* 0x1084210902127825 */ /* 0x000fc800078e00ff */
[----:B------:R-:W-:-:S03]  /*0610*/  IMAD.WIDE.U32 R12, P1, R6, -0x7bdef7be, R12 ;  /* 0x84210842060c7825 */ /* 0x000fc6000782000c */
[----:B------:R-:W-:Y:S02]  /*0620*/  IADD3 RZ, P5, PT, R3, R12, RZ ;  /* 0x0000000c03ff7210 */ /* 0x000fe40007fbe0ff */
[----:B------:R-:W-:Y:S01]  /*0630*/  SHF.R.S64 R3, R17, 0x5, R22 ;  /* 0x0000000511037819 */ /* 0x000fe20000001016 */
[----:B------:R-:W-:Y:S01]  /*0640*/  IMAD.WIDE.U32 R16, R25, 0x10842109, RZ ;  /* 0x1084210919107825 */ /* 0x000fe200078e00ff */
[----:B------:R-:W-:Y:S02]  /*0650*/  IADD3 R12, P4, PT, R6, R13, RZ ;  /* 0x0000000d060c7210 */ /* 0x000fe40007f9e0ff */
[----:B------:R-:W-:Y:S02]  /*0660*/  LEA.HI R3, P2, R22, R3, RZ, 0x1 ;  /* 0x0000000316037211 */ /* 0x000fe400078508ff */
[----:B------:R-:W-:Y:S01]  /*0670*/  IADD3.X R13, PT, PT, RZ, R23, RZ, P1, P4 ;  /* 0x00000017ff0d7210 */ /* 0x000fe20000fe84ff */
[----:B------:R-:W-:Y:S01]  /*0680*/  IMAD.WIDE.U32 R16, P4, R2, -0x7bdef7be, R16 ;  /* 0x8421084202107825 */ /* 0x000fe20007880010 */
[----:B------:R-:W-:-:S02]  /*0690*/  LEA.HI.X.SX32 R22, R22, RZ, 0x1b, P2 ;  /* 0x000000ff16167211 */ /* 0x000fc400010fdeff */
[----:B------:R-:W-:Y:S01]  /*06a0*/  IADD3 R14, P2, PT, R5, R15, RZ ;  /* 0x0000000f050e7210 */ /* 0x000fe20007f5e0ff */
[----:B0-----:R-:W2:Y:S02]  /*06b0*/  LDG.E.U8 R4, desc[UR4][R8.64] ;  /* 0x0000000408047981 */ /* 0x001ea4000c1e1100 */
[----:B------:R-:W-:Y:S01]  /*06c0*/  IMAD.WIDE.U32 R28, R22, 0x10842109, RZ ;  /* 0x10842109161c7825 */ /* 0x000fe200078e00ff */
[----:B------:R-:W-:Y:S02]  /*06d0*/  IADD3 RZ, P1, PT, R19, R16, RZ ;  /* 0x0000001013ff7210 */ /* 0x000fe40007f3e0ff */
[----:B------:R-:W-:Y:S01]  /*06e0*/  IADD3.X R15, PT, PT, RZ, R7, RZ, P0, P2 ;  /* 0x00000007ff0f7210 */ /* 0x000fe200007e44ff */
[----:B------:R-:W-:-:S04]  /*06f0*/  IMAD.WIDE.U32.X R20, R27, -0x7bdef7be, R20, P6 ;  /* 0x842108421b147825 */ /* 0x000fc800030e0414 */
[----:B------:R-:W-:-:S04]  /*0700*/  IMAD.WIDE.U32 R18, P2, R3, -0x7bdef7be, R28 ;  /* 0x8421084203127825 */ /* 0x000fc8000784001c */
[----:B------:R-:W-:-:S05]  /*0710*/  IMAD.WIDE.U32 R28, R3, 0x10842109, RZ ;  /* 0x10842109031c7825 */ /* 0x000fca00078e00ff */
[----:B------:R-:W-:Y:S02]  /*0720*/  IADD3 RZ, P0, PT, R29, R18, RZ ;  /* 0x000000121dff7210 */ /* 0x000fe40007f1e0ff */
[----:B------:R-:W-:Y:S01]  /*0730*/  IADD3 R18, P6, PT, -R0, R20, RZ ;  /* 0x0000001400127210 */ /* 0x000fe20007fde1ff */
[----:B------:R-:W-:-:S04]  /*0740*/  IMAD.WIDE.U32.X R12, R23, -0x7bdef7be, R12, P5 ;  /* 0x84210842170c7825 */ /* 0x000fc800028e040c */
[----:B------:R-:W-:Y:S01]  /*0750*/  IMAD.X R20, R21, 0x1, ~R27, P6 ;  /* 0x0000000115147824 */ /* 0x000fe200030e0e1b */
[----:B------:R-:W-:-:S04]  /*0760*/  IADD3 R16, P6, PT, R2, R17, RZ ;  /* 0x0000001102107210 */ /* 0x000fc80007fde0ff */
[----:B------:R-:W-:Y:S02]  /*0770*/  IADD3.X R17, PT, PT, RZ, R25, RZ, P4, P6 ;  /* 0x00000019ff117210 */ /* 0x000fe400027ec4ff */
[----:B------:R-:W-:Y:S02]  /*0780*/  IADD3 R21, P6, PT, -R6, R12, RZ ;  /* 0x0000000c06157210 */ /* 0x000fe40007fde1ff */
[----:B------:R-:W-:Y:S01]  /*0790*/  IADD3 R12, P4, PT, R3, R19, RZ ;  /* 0x00000013030c7210 */ /* 0x000fe20007f9e0ff */
[----:B------:R-:W-:-:S04]  /*07a0*/  IMAD.WIDE.U32.X R14, R7, -0x7bdef7be, R14, P3 ;  /* 0x84210842070e7825 */ /* 0x000fc800018e040e */
[----:B------:R-:W-:Y:S01]  /*07b0*/  IMAD.X R19, R13, 0x1, ~R23, P6 ;  /* 0x000000010d137824 */ /* 0x000fe200030e0e17 */
[----:B------:R-:W-:Y:S01]  /*07c0*/  IADD3.X R13, PT, PT, RZ, R22, RZ, P2, P4 ;  /* 0x00000016ff0d7210 */ /* 0x000fe200017e84ff */
[----:B------:R-:W-:Y:S01]  /*07d0*/  IMAD.WIDE.U32.X R16, R25, -0x7bdef7be, R16, P1 ;  /* 0x8421084219107825 */ /* 0x000fe200008e0410 */
[----:B------:R-:W-:-:S03]  /*07e0*/  IADD3 R14, P2, PT, -R5, R14, RZ ;  /* 0x0000000e050e7210 */ /* 0x000fc60007f5e1ff */
[----:B------:R-:W-:Y:S01]  /*07f0*/  IMAD.WIDE.U32.X R12, R22, -0x7bdef7be, R12, P0 ;  /* 0x84210842160c7825 */ /* 0x000fe200000e040c */
[----:B------:R-:W-:Y:S02]  /*0800*/  IADD3 R16, P4, PT, -R2, R16, RZ ;  /* 0x0000001002107210 */ /* 0x000fe40007f9e1ff */
[----:B------:R-:W-:Y:S01]  /*0810*/  ISETP.LT.AND P1, PT, R23, RZ, PT ;  /* 0x000000ff1700720c */ /* 0x000fe20003f21270 */
[----:B------:R-:W-:Y:S01]  /*0820*/  IMAD.X R15, R15, 0x1, ~R7, P2 ;  /* 0x000000010f0f7824 */ /* 0x000fe200010e0e07 */
[----:B------:R-:W-:Y:S01]  /*0830*/  ISETP.LT.AND P0, PT, R7, RZ, PT ;  /* 0x000000ff0700720c */ /* 0x000fe20003f01270 */
[----:B------:R-:W-:Y:S01]  /*0840*/  IMAD.X R17, R17, 0x1, ~R25, P4 ;  /* 0x0000000111117824 */ /* 0x000fe200020e0e19 */
[----:B------:R-:W-:Y:S02]  /*0850*/  IADD3 R23, P3, PT, R18, -0x10842109, RZ ;  /* 0xef7bdef712177810 */ /* 0x000fe40007f7e0ff */
[----:B------:R-:W-:Y:S02]  /*0860*/  IADD3 R7, P4, PT, -R3, R12, RZ ;  /* 0x0000000c03077210 */ /* 0x000fe40007f9e1ff */
[----:B------:R-:W-:-:S02]  /*0870*/  ISETP.LT.AND P2, PT, R25, RZ, PT ;  /* 0x000000ff1900720c */ /* 0x000fc40003f41270 */
[----:B------:R-:W-:Y:S01]  /*0880*/  IADD3.X R25, PT, PT, R20, 0x7bdef7bd, RZ, P3, !PT ;  /* 0x7bdef7bd14197810 */ /* 0x000fe20001ffe4ff */
[----:B------:R-:W-:Y:S01]  /*0890*/  IMAD.X R12, R13, 0x1, ~R22, P4 ;  /* 0x000000010d0c7824 */ /* 0x000fe200020e0e16 */
[----:B------:R-:W-:Y:S02]  /*08a0*/  ISETP.LT.AND P3, PT, R22, RZ, PT ;  /* 0x000000ff1600720c */ /* 0x000fe40003f61270 */
[----:B------:R-:W-:Y:S02]  /*08b0*/  ISETP.LT.AND P5, PT, R27, RZ, PT ;  /* 0x000000ff1b00720c */ /* 0x000fe40003fa1270 */
[----:B------:R-:W-:Y:S02]  /*08c0*/  IADD3 R22, P4, PT, R21, -0x10842109, RZ ;  /* 0xef7bdef715167810 */ /* 0x000fe40007f9e0ff */
[----:B------:R-:W-:Y:S02]  /*08d0*/  SEL R13, R23, R18, P5 ;  /* 0x00000012170d7207 */ /* 0x000fe40002800000 */
[----:B------:R-:W-:-:S02]  /*08e0*/  SEL R20, R25, R20, P5 ;  /* 0x0000001419147207 */ /* 0x000fc40002800000 */
[----:B------:R-:W-:Y:S02]  /*08f0*/  IADD3.X R24, PT, PT, R19, 0x7bdef7bd, RZ, P4, !PT ;  /* 0x7bdef7bd13187810 */ /* 0x000fe400027fe4ff */
[----:B------:R-:W-:Y:S02]  /*0900*/  IADD3 R23, P5, PT, R14, -0x10842109, RZ ;  /* 0xef7bdef70e177810 */ /* 0x000fe40007fbe0ff */
[----:B------:R-:W-:Y:S02]  /*0910*/  SEL R18, R22, R21, P1 ;  /* 0x0000001516127207 */ /* 0x000fe40000800000 */
[----:B------:R-:W-:Y:S02]  /*0920*/  SEL R19, R24, R19, P1 ;  /* 0x0000001318137207 */ /* 0x000fe40000800000 */
[----:B------:R-:W-:Y:S02]  /*0930*/  IADD3.X R24, PT, PT, R15, 0x7bdef7bd, RZ, P5, !PT ;  /* 0x7bdef7bd0f187810 */ /* 0x000fe40002ffe4ff */
[----:B------:R-:W-:-:S02]  /*0940*/  IADD3 R22, P1, PT, R7, -0x10842109, RZ ;  /* 0xef7bdef707167810 */ /* 0x000fc40007f3e0ff */
[----:B------:R-:W-:Y:S02]  /*0950*/  IADD3 R25, P4, PT, R16, -0x10842109, RZ ;  /* 0xef7bdef710197810 */ /* 0x000fe40007f9e0ff */
[----:B------:R-:W-:Y:S02]  /*0960*/  SHF.R.S64 R13, R13, 0x5, R20 ;  /* 0x000000050d0d7819 */ /* 0x000fe40000001014 */
[----:B------:R-:W-:Y:S02]  /*0970*/  SEL R14, R23, R14, P0 ;  /* 0x0000000e170e7207 */ /* 0x000fe40000000000 */
[----:B------:R-:W-:Y:S02]  /*0980*/  SEL R15, R24, R15, P0 ;  /* 0x0000000f180f7207 */ /* 0x000fe40000000000 */
[----:B------:R-:W-:Y:S02]  /*0990*/  SEL R21, R22, R7, P3 ;  /* 0x0000000716157207 */ /* 0x000fe40001800000 */
[----:B------:R-:W-:-:S02]  /*09a0*/  IADD3.X R26, PT, PT, R17, 0x7bdef7bd, RZ, P4, !PT ;  /* 0x7bdef7bd111a7810 */ /* 0x000fc400027fe4ff */
[----:B------:R-:W-:Y:S02]  /*09b0*/  LEA.HI R7, R20, R13, RZ, 0x1 ;  /* 0x0000000d14077211 */ /* 0x000fe400078f08ff */
[----:B------:R-:W-:Y:S02]  /*09c0*/  IADD3.X R13, PT, PT, R12, 0x7bdef7bd, RZ, P1, !PT ;  /* 0x7bdef7bd0c0d7810 */ /* 0x000fe40000ffe4ff */
[----:B------:R-:W-:Y:S02]  /*09d0*/  SHF.R.S64 R14, R14, 0x5, R15 ;  /* 0x000000050e0e7819 */ /* 0x000fe4000000100f */
[----:B------:R-:W-:Y:S02]  /*09e0*/  SEL R16, R25, R16, P2 ;  /* 0x0000001019107207 */ /* 0x000fe40001000000 */
[----:B------:R-:W-:Y:S02]  /*09f0*/  SEL R17, R26, R17, P2 ;  /* 0x000000111a117207 */ /* 0x000fe40001000000 */
[----:B------:R-:W-:-:S02]  /*0a00*/  SEL R13, R13, R12, P3 ;  /* 0x0000000c0d0d7207 */ /* 0x000fc40001800000 */
[----:B------:R-:W-:Y:S01]  /*0a10*/  LEA.HI R12, R15, R14, RZ, 0x1 ;  /* 0x0000000e0f0c7211 */ /* 0x000fe200078f08ff */
[----:B------:R-:W-:Y:S01]  /*0a20*/  IMAD R15, R3, -0x3e, R10 ;  /* 0xffffffc2030f7824 */ /* 0x000fe200078e020a */
[----:B------:R-:W-:Y:S02]  /*0a30*/  SHF.R.S64 R16, R16, 0x5, R17 ;  /* 0x0000000510107819 */ /* 0x000fe40000001011 */
[----:B------:R-:W-:Y:S01]  /*0a40*/  SHF.R.S64 R14, R21, 0x5, R13 ;  /* 0x00000005150e7819 */ /* 0x000fe2000000100d */
[----:B------:R-:W-:Y:S01]  /*0a50*/  IMAD R7, R7, -0x3e, R0 ;  /* 0xffffffc207077824 */ /* 0x000fe200078e0200 */
[----:B------:R-:W-:Y:S01]  /*0a60*/  SHF.R.S64 R18, R18, 0x5, R19 ;  /* 0x0000000512127819 */ /* 0x000fe20000001013 */
[----:B------:R-:W0:Y:S01]  /*0a70*/  LDC.U8 R0, c[0x3][R15+0x100] ;  /* 0x00c040000f007b82 */ /* 0x000e220000000000 */
[----:B------:R-:W-:Y:S02]  /*0a80*/  LEA.HI R17, R17, R16, RZ, 0x1 ;  /* 0x0000001011117211 */ /* 0x000fe400078f08ff */
[----:B------:R-:W-:-:S02]  /*0a90*/  LEA.HI R14, R13, R14, RZ, 0x1 ;  /* 0x0000000e0d0e7211 */ /* 0x000fc400078f08ff */
[----:B------:R-:W-:Y:S01]  /*0aa0*/  LEA.HI R19, R19, R18, RZ, 0x1 ;  /* 0x0000001213137211 */ /* 0x000fe200078f08ff */
[----:B------:R-:W-:Y:S02]  /*0ab0*/  IMAD R16, R17, -0x3e, R2 ;  /* 0xffffffc211107824 */ /* 0x000fe400078e0202 */
[----:B------:R-:W-:Y:S02]  /*0ac0*/  IMAD R2, R14, -0x3e, R3 ;  /* 0xffffffc20e027824 */ /* 0x000fe400078e0203 */
[----:B------:R-:W-:Y:S02]  /*0ad0*/  IMAD R19, R19, -0x3e, R6 ;  /* 0xffffffc213137824 */ /* 0x000fe400078e0206 */
[----:B------:R-:W-:Y:S01]  /*0ae0*/  IMAD R5, R12, -0x3e, R5 ;  /* 0xffffffc20c057824 */ /* 0x000fe200078e0205 */
[----:B------:R-:W1:Y:S08]  /*0af0*/  LDC.U8 R6, c[0x3][R7+0x100] ;  /* 0x00c0400007067b82 */ /* 0x000e700000000000 */
[----:B------:R-:W3:Y:S08]  /*0b00*/  LDC.U8 R12, c[0x3][R19+0x100] ;  /* 0x00c04000130c7b82 */ /* 0x000ef00000000000 */
[----:B------:R-:W4:Y:S08]  /*0b10*/  LDC.U8 R14, c[0x3][R5+0x100] ;  /* 0x00c04000050e7b82 */ /* 0x000f300000000000 */
[----:B------:R-:W5:Y:S08]  /*0b20*/  LDC.U8 R16, c[0x3][R16+0x100] ;  /* 0x00c0400010107b82 */ /* 0x000f700000000000 */
[----:B------:R-:W5:Y:S01]  /*0b30*/  LDC.U8 R2, c[0x3][R2+0x100] ;  /* 0x00c0400002027b82 */ /* 0x000f620000000000 */
[----:B------:R1:W-:Y:S04]  /*0b40*/  STL.U8 [R1+0x106], RZ ;  /* 0x000106ff01007387 */ /* 0x0003e80000100000 */
[----:B0-----:R0:W-:Y:S04]  /*0b50*/  STL.U8 [R1+0x100], R0 ;  /* 0x0001000001007387 */ /* 0x0011e80000100000 */
[----:B-1----:R0:W-:Y:S04]  /*0b60*/  STL.U8 [R1+0x102], R6 ;  /* 0x0001020601007387 */ /* 0x0021e80000100000 */
[----:B---3--:R0:W-:Y:S04]  /*0b70*/  STL.U8 [R1+0x103], R12 ;  /* 0x0001030c01007387 */ /* 0x0081e80000100000 */
[----:B----4-:R0:W-:Y:S04]  /*0b80*/  STL.U8 [R1+0x104], R14 ;  /* 0x0001040e01007387 */ /* 0x0101e80000100000 */
[----:B-----5:R0:W-:Y:S04]  /*0b90*/  STL.U8 [R1+0x105], R16 ;  /* 0x0001051001007387 */ /* 0x0201e80000100000 */
[----:B------:R0:W-:Y:S01]  /*0ba0*/  STL.U8 [R1+0x101], R2 ;  /* 0x0001010201007387 */ /* 0x0001e20000100000 */
[----:B--2---:R-:W-:-:S13]  /*0bb0*/  ISETP.NE.AND P0, PT, R0, R4, PT ;  /* 0x000000040000720c */ /* 0x004fda0003f05270 */
[----:B0-----:R-:W-:Y:S05]  /*0bc0*/  @P0 EXIT ;  /* 0x000000000000094d */ /* 0x001fea0003800000 */
[----:B------:R-:W2:Y:S02]  /*0bd0*/  LDG.E.U8 R3, desc[UR4][R8.64+0x1] ;  /* 0x0000010408037981 */ /* 0x000ea4000c1e1100 */
[----:B--2---:R-:W-:-:S13]  /*0be0*/  ISETP.NE.AND P0, PT, R2, R3, PT ;  /* 0x000000030200720c */ /* 0x004fda0003f05270 */
[----:B------:R-:W-:Y:S05]  /*0bf0*/  @P0 EXIT ;  /* 0x000000000000094d */ /* 0x000fea0003800000 */
        /* <DEDUP_REMOVED lines=12> */
[----:B------:R-:W0:Y:S01]  /*0cc0*/  LDC.64 R16, c[0x0][0x398] ;  /* 0x0000e600ff107b82 */ /* 0x000e220000000a00 */
[----:B------:R-:W-:Y:S01]  /*0cd0*/  IMAD.MOV.U32 R9, RZ, RZ, 0x1 ;  /* 0x00000001ff097424 */ /* 0x000fe200078e00ff */
[----:B------:R1:W-:Y:S01]  /*0ce0*/  STL.64 [R1+0x150], RZ ;  /* 0x000150ff01007387 */ /* 0x0003e20000100a00 */
[----:B------:R-:W-:Y:S01]  /*0cf0*/  IMAD.MOV.U32 R12, RZ, RZ, 0x6a09e667 ;  /* 0x6a09e667ff0c7424 */ /* 0x000fe200078e00ff */
[----:B------:R-:W-:Y:S01]  /*0d00*/  CS2R R2, SRZ ;  /* 0x0000000000027805 */ /* 0x000fe2000001ff00 */
[----:B------:R-:W-:Y:S02]  /*0d10*/  IMAD.MOV.U32 R13, RZ, RZ, -0x4498517b ;  /* 0xbb67ae85ff0d7424 */ /* 0x000fe400078e00ff */
[----:B------:R-:W-:Y:S01]  /*0d20*/  IMAD.MOV.U32 R4, RZ, RZ, 0x3c6ef372 ;  /* 0x3c6ef372ff047424 */ /* 0x000fe200078e00ff */
[----:B------:R-:W2:Y:S01]  /*0d30*/  LDC.64 R18, c[0x0][0x3a0] ;  /* 0x0000e800ff127b82 */ /* 0x000ea20000000a00 */
[----:B------:R-:W-:Y:S01]  /*0d40*/  IMAD.MOV.U32 R5, RZ, RZ, -0x5ab00ac6 ;  /* 0xa54ff53aff057424 */ /* 0x000fe200078e00ff */
[----:B------:R1:W-:Y:S01]  /*0d50*/  STL.64 [R1+0x158], R12 ;  /* 0x0001580c01007387 */ /* 0x0003e20000100a00 */
[----:B------:R-:W-:-:S02]  /*0d60*/  IMAD.MOV.U32 R6, RZ, RZ, 0x510e527f ;  /* 0x510e527fff067424 */ /* 0x000fc400078e00ff */
[----:B------:R-:W-:Y:S02]  /*0d70*/  IMAD.MOV.U32 R7, RZ, RZ, -0x64fa9774 ;  /* 0x9b05688cff077424 */ /* 0x000fe400078e00ff */
[----:B------:R-:W-:Y:S02]  /*0d80*/  IMAD.MOV.U32 R14, RZ, RZ, 0x1f83d9ab ;  /* 0x1f83d9abff0e7424 */ /* 0x000fe400078e00ff */
[----:B------:R-:W-:Y:S01]  /*0d90*/  IMAD.MOV.U32 R15, RZ, RZ, 0x5be0cd19 ;  /* 0x5be0cd19ff0f7424 */ /* 0x000fe200078e00ff */
[----:B------:R1:W-:Y:S01]  /*0da0*/  STL.128 [R1+0x160], R4 ;  /* 0x0001600401007387 */ /* 0x0003e20000100c00 */
[----:B------:R-:W-:Y:S02]  /*0db0*/  VIADD R0, R1, 0x108 ;  /* 0x0000010801007836 */ /* 0x000fe40000000000 */
[----:B------:R-:W-:Y:S01]  /*0dc0*/  IMAD.MOV.U32 R8, RZ, RZ, RZ ;  /* 0x000000ffff087224 */ /* 0x000fe200078e00ff */
[----:B------:R1:W-:Y:S04]  /*0dd0*/  STL.64 [R1+0x170], R14 ;  /* 0x0001700e01007387 */ /* 0x0003e80000100a00 */
[----:B0-----:R1:W-:Y:S04]  /*0de0*/  STG.E.U8 desc[UR4][R16.64], R9 ;  /* 0x0000000910007986 */ /* 0x0013e8000c101104 */
[----:B--2---:R1:W-:Y:S02]  /*0df0*/  STG.E.64 desc[UR4][R18.64], R10 ;  /* 0x0000000a12007986 */ /* 0x0043e4000c101b04 */
.L_x_4:
[----:B01----:R-:W-:-:S06]  /*0e00*/  IMAD.IADD R5, R1, 0x1, R2 ;  /* 0x0000000101057824 */ /* 0x003fcc00078e0202 */
[----:B------:R-:W2:Y:S01]  /*0e10*/  LDL.U8 R5, [R5+0x100] ;  /* 0x0001000005057983 */ /* 0x000ea20000100000 */
[----:B------:R-:W-:Y:S02]  /*0e20*/  VIADD R4, R8, 0x1 ;  /* 0x0000000108047836 */ /* 0x000fe40000000000 */
[----:B------:R-:W-:-:S03]  /*0e30*/  IMAD.IADD R6, R1, 0x1, R8 ;  /* 0x0000000101067824 */ /* 0x000fc600078e0208 */
[----:B------:R0:W-:Y:S04]  /*0e40*/  STL [R1+0x148], R4 ;  /* 0x0001480401007387 */ /* 0x0001e80000100800 */
[----:B--2---:R0:W-:Y:S04]  /*0e50*/  STL.U8 [R6+0x108], R5 ;  /* 0x0001080506007387 */ /* 0x0041e80000100000 */
[----:B------:R-:W2:Y:S01]  /*0e60*/  LDL R8, [R1+0x148] ;  /* 0x0001480001087983 */ /* 0x000ea20000100800 */
[----:B------:R-:W-:Y:S01]  /*0e70*/  IADD3 R2, P0, PT, R2, 0x1, RZ ;  /* 0x0000000102027810 */ /* 0x000fe20007f1e0ff */
[----:B------:R-:W-:Y:S04]  /*0e80*/  BSSY.RECONVERGENT B0, `(.L_x_0) ;  /* 0x000013a000007945 */ /* 0x000fe80003800200 */
[----:B------:R-:W-:Y:S01]  /*0e90*/  IMAD.X R3, RZ, RZ, R3, P0 ;  /* 0x000000ffff037224 */ /* 0x000fe200000e0603 */
[----:B------:R-:W-:-:S04]  /*0ea0*/  ISETP.NE.U32.AND P0, PT, R2, 0x6, PT ;  /* 0x000000060200780c */ /* 0x000fc80003f05070 */
[----:B------:R-:W-:Y:S02]  /*0eb0*/  ISETP.NE.AND.EX P0, PT, R3, RZ, PT, P0 ;  /* 0x000000ff0300720c */ /* 0x000fe40003f05300 */
[----:B--2---:R-:W-:-:S13]  /*0ec0*/  ISETP.NE.AND P1, PT, R8, 0x40, PT ;  /* 0x000000400800780c */ /* 0x004fda0003f25270 */
[----:B0-----:R-:W-:Y:S05]  /*0ed0*/  @P1 BRA `(.L_x_1) ;  /* 0x0000001000d01947 */ /* 0x001fea0003800000 */
[----:B------:R-:W2:Y:S04]  /*0ee0*/  LDL.64 R20, [R1+0x108] ;  /* 0x0001080001147983 */ /* 0x000ea80000100a00 */
[----:B------:R-:W3:Y:S04]  /*0ef0*/  LDL.64 R6, [R1+0x110] ;  /* 0x0001100001067983 */ /* 0x000ee80000100a00 */
[----:B------:R-:W4:Y:S04]  /*0f00*/  LDL.64 R8, [R1+0x118] ;  /* 0x0001180001087983 */ /* 0x000f280000100a00 */
[----:B------:R-:W5:Y:S04]  /*0f10*/  LDL.64 R10, [R1+0x120] ;  /* 0x00012000010a7983 */ /* 0x000f680000100a00 */
[----:B------:R-:W5:Y:S04]  /*0f20*/  LDL.64 R12, [R1+0x128] ;  /* 0x00012800010c7983 */ /* 0x000f680000100a00 */
[----:B------:R-:W5:Y:S04]  /*0f30*/  LDL.64 R14, [R1+0x130] ;  /* 0x00013000010e7983 */ /* 0x000f680000100a00 */
[----:B------:R-:W5:Y:S04]  /*0f40*/  LDL.64 R16, [R1+0x138] ;  /* 0x0001380001107983 */ /* 0x000f680000100a00 */
[----:B------:R-:W5:Y:S01]  /*0f50*/  LDL.64 R18, [R1+0x140] ;  /* 0x0001400001127983 */ /* 0x000f620000100a00 */
[----:B--2---:R-:W-:-:S02]  /*0f60*/  PRMT R5, R20, 0x7771, RZ ;  /* 0x0000777114057816 */ /* 0x004fc400000000ff */
[----:B------:R-:W-:Y:S02]  /*0f70*/  PRMT R4, R21, 0x7771, RZ ;  /* 0x0000777115047816 */ /* 0x000fe400000000ff */
[----:B---3--:R-:W-:Y:S01]  /*0f80*/  PRMT R25, R6, 0x7771, RZ ;  /* 0x0000777106197816 */ /* 0x008fe200000000ff */
[----:B------:R-:W-:Y:S02]  /*0f90*/  IMAD.U32 R5, R5, 0x10000, RZ ;  /* 0x0001000005057824 */ /* 0x000fe400078e00ff */
[----:B------:R-:W-:Y:S01]  /*0fa0*/  IMAD.U32 R22, R4, 0x10000, RZ ;  /* 0x0001000004167824 */ /* 0x000fe200078e00ff */
[----:B------:R-:W-:Y:S01]  /*0fb0*/  PRMT R4, R20, 0x7770, RZ ;  /* 0x0000777014047816 */ /* 0x000fe200000000ff */
[----:B------:R-:W-:Y:S01]  /*0fc0*/  IMAD.U32 R25, R25, 0x10000, RZ ;  /* 0x0001000019197824 */ /* 0x000fe200078e00ff */
[----:B------:R-:W-:Y:S02]  /*0fd0*/  LOP3.LUT R23, R5, 0xff0000, RZ, 0xc0, !PT ;  /* 0x00ff000005177812 */ /* 0x000fe400078ec0ff */
[----:B------:R-:W-:-:S02]  /*0fe0*/  LOP3.LUT R24, R22, 0xff0000, RZ, 0xc0, !PT ;  /* 0x00ff000016187812 */ /* 0x000fc400078ec0ff */
[----:B------:R-:W-:Y:S01]  /*0ff0*/  PRMT R5, R21, 0x7770, RZ ;  /* 0x0000777015057816 */ /* 0x000fe200000000ff */
[----:B------:R-:W-:Y:S01]  /*1000*/  IMAD R4, R4, 0x1000000, R23 ;  /* 0x0100000004047824 */ /* 0x000fe200078e0217 */
[----:B------:R-:W-:-:S03]  /*1010*/  PRMT R22, R20, 0x7772, RZ ;  /* 0x0000777214167816 */ /* 0x000fc600000000ff */
[----:B------:R-:W-:Y:S01]  /*1020*/  IMAD R5, R5, 0x1000000, R24 ;  /* 0x0100000005057824 */ /* 0x000fe200078e0218 */
[----:B------:R-:W-:Y:S01]  /*1030*/  PRMT R24, R20, 0x7773, RZ ;  /* 0x0000777314187816 */ /* 0x000fe200000000ff */
[----:B------:R-:W-:Y:S01]  /*1040*/  IMAD.SHL.U32 R23, R22, 0x100, RZ ;  /* 0x0000010016177824 */ /* 0x000fe200078e00ff */
[C---:B------:R-:W-:Y:S02]  /*1050*/  PRMT R22, R21.reuse, 0x7772, RZ ;  /* 0x0000777215167816 */ /* 0x040fe400000000ff */
[----:B------:R-:W-:Y:S02]  /*1060*/  PRMT R20, R21, 0x7773, RZ ;  /* 0x0000777315147816 */ /* 0x000fe400000000ff */
[----:B------:R-:W-:Y:S01]  /*1070*/  LOP3.LUT R4, R24, R4, R23, 0xfe, !PT ;  /* 0x0000000418047212 */ /* 0x000fe200078efe17 */
[----:B------:R-:W-:Y:S01]  /*1080*/  IMAD.SHL.U32 R22, R22, 0x100, RZ ;  /* 0x0000010016167824 */ /* 0x000fe200078e00ff */
[----:B------:R-:W-:Y:S02]  /*1090*/  PRMT R21, R6, 0x7770, RZ ;  /* 0x0000777006157816 */ /* 0x000fe400000000ff */
[----:B------:R-:W-:-:S02]  /*10a0*/  LOP3.LUT R24, R25, 0xff0000, RZ, 0xc0, !PT ;  /* 0x00ff000019187812 */ /* 0x000fc400078ec0ff */
[----:B------:R-:W-:Y:S02]  /*10b0*/  PRMT R23, R7, 0x7771, RZ ;  /* 0x0000777107177816 */ /* 0x000fe400000000ff */
[----:B------:R-:W-:Y:S01]  /*10c0*/  LOP3.LUT R5, R20, R5, R22, 0xfe, !PT ;  /* 0x0000000514057212 */ /* 0x000fe200078efe16 */
[----:B------:R-:W-:Y:S01]  /*10d0*/  IMAD R21, R21, 0x1000000, R24 ;  /* 0x0100000015157824 */ /* 0x000fe200078e0218 */
[C---:B------:R-:W-:Y:S01]  /*10e0*/  PRMT R22, R6.reuse, 0x7772, RZ ;  /* 0x0000777206167816 */ /* 0x040fe200000000ff */
[----:B------:R-:W-:Y:S01]  /*10f0*/  IMAD.U32 R24, R23, 0x10000, RZ ;  /* 0x0001000017187824 */ /* 0x000fe200078e00ff */
[----:B------:R-:W-:Y:S02]  /*1100*/  PRMT R23, R6, 0x7773, RZ ;  /* 0x0000777306177816 */ /* 0x000fe400000000ff */
[----:B------:R-:W-:Y:S01]  /*1110*/  PRMT R20, R7, 0x7770, RZ ;  /* 0x0000777007147816 */ /* 0x000fe200000000ff */
[----:B------:R-:W-:Y:S01]  /*1120*/  IMAD.SHL.U32 R6, R22, 0x100, RZ ;  /* 0x0000010016067824 */ /* 0x000fe200078e00ff */
[----:B------:R-:W-:-:S02]  /*1130*/  LOP3.LUT R25, R24, 0xff0000, RZ, 0xc0, !PT ;  /* 0x00ff000018197812 */ /* 0x000fc400078ec0ff */
[----:B----4-:R-:W-:Y:S02]  /*1140*/  PRMT R24, R8, 0x7771, RZ ;  /* 0x0000777108187816 */ /* 0x010fe400000000ff */
[----:B------:R-:W-:Y:S01]  /*1150*/  PRMT R22, R9, 0x7771, RZ ;  /* 0x0000777109167816 */ /* 0x000fe200000000ff */
[----:B------:R-:W-:Y:S01]  /*1160*/  IMAD R20, R20, 0x1000000, R25 ;  /* 0x0100000014147824 */ /* 0x000fe200078e0219 */
[----:B------:R-:W-:Y:S01]  /*1170*/  LOP3.LUT R6, R23, R21, R6, 0xfe, !PT ;  /* 0x0000001517067212 */ /* 0x000fe200078efe06 */
[----:B------:R-:W-:Y:S01]  /*1180*/  IMAD.U32 R24, R24, 0x10000, RZ ;  /* 0x0001000018187824 */ /* 0x000fe200078e00ff */
[----:B------:R-:W-:Y:S01]  /*1190*/  PRMT R21, R7, 0x7772, RZ ;  /* 0x0000777207157816 */ /* 0x000fe200000000ff */
[----:B------:R-:W-:Y:S01]  /*11a0*/  IMAD.U32 R23, R22, 0x10000, RZ ;  /* 0x0001000016177824 */ /* 0x000fe200078e00ff */
[----:B------:R-:W-:Y:S02]  /*11b0*/  PRMT R22, R8, 0x7770, RZ ;  /* 0x0000777008167816 */ /* 0x000fe400000000ff */
[----:B------:R-:W-:-:S02]  /*11c0*/  LOP3.LUT R25, R24, 0xff0000, RZ, 0xc0, !PT ;  /* 0x00ff000018197812 */ /* 0x000fc400078ec0ff */
[----:B------:R-:W-:Y:S02]  /*11d0*/  LOP3.LUT R27, R23, 0xff0000, RZ, 0xc0, !PT ;  /* 0x00ff0000171b7812 */ /* 0x000fe400078ec0ff */
[----:B------:R-:W-:Y:S01]  /*11e0*/  PRMT R24, R9, 0x7770, RZ ;  /* 0x0000777009187816 */ /* 0x000fe200000000ff */
[----:B------:R-:W-:Y:S01]  /*11f0*/  IMAD R22, R22, 0x1000000, R25 ;  /* 0x0100000016167824 */ /* 0x000fe200078e0219 */
[----:B------:R-:W-:Y:S01]  /*1200*/  PRMT R23, R7, 0x7773, RZ ;  /* 0x0000777307177816 */ /* 0x000fe200000000ff */
[----:B------:R-:W-:Y:S02]  /*1210*/  IMAD.SHL.U32 R7, R21, 0x100, RZ ;  /* 0x0000010015077824 */ /* 0x000fe400078e00ff */
[----:B------:R-:W-:Y:S01]  /*1220*/  IMAD R21, R24, 0x1000000, R27 ;  /* 0x0100000018157824 */ /* 0x000fe200078e021b */
[----:B------:R-:W-:Y:S02]  /*1230*/  PRMT R24, R8, 0x7772, RZ ;  /* 0x0000777208187816 */ /* 0x000fe400000000ff */
[----:B------:R-:W-:-:S02]  /*1240*/  LOP3.LUT R7, R23, R20, R7, 0xfe, !PT ;  /* 0x0000001417077212 */ /* 0x000fc400078efe07 */
[----:B-----5:R-:W-:Y:S01]  /*1250*/  PRMT R20, R10, 0x7771, RZ ;  /* 0x000077710a147816 */ /* 0x020fe200000000ff */
[----:B------:R-:W-:Y:S01]  /*1260*/  IMAD.SHL.U32 R25, R24, 0x100, RZ ;  /* 0x0000010018197824 */ /* 0x000fe200078e00ff */
[C---:B------:R-:W-:Y:S01]  /*1270*/  PRMT R23, R9.reuse, 0x7772, RZ ;  /* 0x0000777209177816 */ /* 0x040fe200000000ff */
[----:B------:R0:W-:Y:S01]  /*1280*/  STL.128 [R1], R4 ;  /* 0x0000000401007387 */ /* 0x0001e20000100c00 */
[----:B------:R-:W-:Y:S01]  /*1290*/  PRMT R8, R8, 0x7773, RZ ;  /* 0x0000777308087816 */ /* 0x000fe200000000ff */
[----:B------:R-:W-:Y:S01]  /*12a0*/  IMAD.U32 R24, R20, 0x10000, RZ ;  /* 0x0001000014187824 */ /* 0x000fe200078e00ff */
[----:B------:R-:W-:Y:S01]  /*12b0*/  PRMT R20, R9, 0x7773, RZ ;  /* 0x0000777309147816 */ /* 0x000fe200000000ff */
[----:B------:R-:W-:Y:S01]  /*12c0*/  IMAD.SHL.U32 R9, R23, 0x100, RZ ;  /* 0x0000010017097824 */ /* 0x000fe200078e00ff */
[----:B------:R-:W-:Y:S02]  /*12d0*/  LOP3.LUT R8, R8, R22, R25, 0xfe, !PT ;  /* 0x0000001608087212 */ /* 0x000fe400078efe19 */
[----:B------:R-:W-:-:S02]  /*12e0*/  PRMT R23, R11, 0x7771, RZ ;  /* 0x000077710b177816 */ /* 0x000fc400000000ff */
[----:B------:R-:W-:Y:S02]  /*12f0*/  LOP3.LUT R9, R20, R21, R9, 0xfe, !PT ;  /* 0x0000001514097212 */ /* 0x000fe400078efe09 */
[----:B------:R-:W-:Y:S01]  /*1300*/  PRMT R22, R10, 0x7770, RZ ;  /* 0x000077700a167816 */ /* 0x000fe200000000ff */
[----:B------:R-:W-:Y:S01]  /*1310*/  IMAD.U32 R23, R23, 0x10000, RZ ;  /* 0x0001000017177824 */ /* 0x000fe200078e00ff */
[----:B------:R-:W-:Y:S02]  /*1320*/  LOP3.LUT R25, R24, 0xff0000, RZ, 0xc0, !PT ;  /* 0x00ff000018197812 */ /* 0x000fe400078ec0ff */
[----:B------:R-:W-:Y:S02]  /*1330*/  PRMT R21, R10, 0x7772, RZ ;  /* 0x000077720a157816 */ /* 0x000fe400000000ff */
[----:B------:R-:W-:Y:S01]  /*1340*/  PRMT R24, R13, 0x7771, RZ ;  /* 0x000077710d187816 */ /* 0x000fe200000000ff */
[----:B------:R-:W-:Y:S01]  /*1350*/  IMAD R22, R22, 0x1000000, R25 ;  /* 0x0100000016167824 */ /* 0x000fe200078e0219 */
[----:B------:R-:W-:Y:S01]  /*1360*/  PRMT R10, R10, 0x7773, RZ ;  /* 0x000077730a0a7816 */ /* 0x000fe200000000ff */
[----:B------:R-:W-:Y:S01]  /*1370*/  IMAD.SHL.U32 R21, R21, 0x100, RZ ;  /* 0x0000010015157824 */ /* 0x000fe200078e00ff */
[----:B------:R-:W-:Y:S01]  /*1380*/  PRMT R20, R11, 0x7770, RZ ;  /* 0x000077700b147816 */ /* 0x000fe200000000ff */
[----:B------:R-:W-:Y:S01]  /*1390*/  IMAD.U32 R24, R24, 0x10000, RZ ;  /* 0x0001000018187824 */ /* 0x000fe200078e00ff */
[----:B------:R-:W-:-:S02]  /*13a0*/  LOP3.LUT R23, R23, 0xff0000, RZ, 0xc0, !PT ;  /* 0x00ff000017177812 */ /* 0x000fc400078ec0ff */
[----:B------:R-:W-:Y:S02]  /*13b0*/  PRMT R25, R12, 0x7771, RZ ;  /* 0x000077710c197816 */ /* 0x000fe400000000ff */
[----:B------:R-:W-:Y:S01]  /*13c0*/  LOP3.LUT R10, R10, R22, R21, 0xfe, !PT ;  /* 0x000000160a0a7212 */ /* 0x000fe200078efe15 */
[----:B------:R-:W-:Y:S01]  /*13d0*/  IMAD R20, R20, 0x1000000, R23 ;  /* 0x0100000014147824 */ /* 0x000fe200078e0217 */
[----:B------:R-:W-:Y:S01]  /*13e0*/  PRMT R21, R11, 0x7772, RZ ;  /* 0x000077720b157816 */ /* 0x000fe200000000ff */
[----:B------:R-:W-:Y:S01]  /*13f0*/  IMAD.U32 R25, R25, 0x10000, RZ ;  /* 0x0001000019197824 */ /* 0x000fe200078e00ff */
[----:B------:R-:W-:Y:S02]  /*1400*/  LOP3.LUT R27, R24, 0xff0000, RZ, 0xc0, !PT ;  /* 0x00ff0000181b7812 */ /* 0x000fe400078ec0ff */
[----:B------:R-:W-:Y:S02]  /*1410*/  PRMT R24, R13, 0x7770, RZ ;  /* 0x000077700d187816 */ /* 0x000fe400000000ff */
[----:B------:R-:W-:Y:S01]  /*1420*/  PRMT R23, R11, 0x7773, RZ ;  /* 0x000077730b177816 */ /* 0x000fe200000000ff */
[----:B------:R-:W-:Y:S01]  /*1430*/  IMAD.SHL.U32 R11, R21, 0x100, RZ ;  /* 0x00000100150b7824 */ /* 0x000fe200078e00ff */
[----:B------:R-:W-:Y:S01]  /*1440*/  PRMT R22, R12, 0x7770, RZ ;  /* 0x000077700c167816 */ /* 0x000fe200000000ff */
[----:B------:R-:W-:Y:S01]  /*1450*/  IMAD R21, R24, 0x1000000, R27 ;  /* 0x0100000018157824 */ /* 0x000fe200078e021b */
[----:B------:R-:W-:-:S02]  /*1460*/  LOP3.LUT R25, R25, 0xff0000, RZ, 0xc0, !PT ;  /* 0x00ff000019197812 */ /* 0x000fc400078ec0ff */
[----:B------:R-:W-:Y:S02]  /*1470*/  PRMT R24, R12, 0x7772, RZ ;  /* 0x000077720c187816 */ /* 0x000fe400000000ff */
[----:B------:R-:W-:Y:S01]  /*1480*/  LOP3.LUT R11, R23, R20, R11, 0xfe, !PT ;  /* 0x00000014170b7212 */ /* 0x000fe200078efe0b */
[----:B------:R-:W-:Y:S01]  /*1490*/  IMAD R22, R22, 0x1000000, R25 ;  /* 0x0100000016167824 */ /* 0x000fe200078e0219 */
[----:B------:R-:W-:Y:S01]  /*14a0*/  PRMT R20, R14, 0x7771, RZ ;  /* 0x000077710e147816 */ /* 0x000fe200000000ff */
[----:B------:R-:W-:Y:S01]  /*14b0*/  IMAD.SHL.U32 R25, R24, 0x100, RZ ;  /* 0x0000010018197824 */ /* 0x000fe200078e00ff */
[C---:B------:R-:W-:Y:S01]  /*14c0*/  PRMT R23, R13.reuse, 0x7772, RZ ;  /* 0x000077720d177816 */ /* 0x040fe200000000ff */
[----:B------:R0:W-:Y:S01]  /*14d0*/  STL.128 [R1+0x10], R8 ;  /* 0x0000100801007387 */ /* 0x0001e20000100c00 */
[----:B------:R-:W-:Y:S01]  /*14e0*/  PRMT R12, R12, 0x7773, RZ ;  /* 0x000077730c0c7816 */ /* 0x000fe200000000ff */
[----:B------:R-:W-:Y:S01]  /*14f0*/  IMAD.U32 R24, R20, 0x10000, RZ ;  /* 0x0001000014187824 */ /* 0x000fe200078e00ff */
[----:B------:R-:W-:Y:S01]  /*1500*/  PRMT R20, R13, 0x7773, RZ ;  /* 0x000077730d147816 */ /* 0x000fe200000000ff */
[----:B------:R-:W-:Y:S01]  /*1510*/  IMAD.SHL.U32 R13, R23, 0x100, RZ ;  /* 0x00000100170d7824 */ /* 0x000fe200078e00ff */
[----:B------:R-:W-:-:S02]  /*1520*/  LOP3.LUT R12, R12, R22, R25, 0xfe, !PT ;  /* 0x000000160c0c7212 */ /* 0x000fc400078efe19 */
[----:B------:R-:W-:Y:S02]  /*1530*/  PRMT R22, R14, 0x7770, RZ ;  /* 0x000077700e167816 */ /* 0x000fe400000000ff */
[----:B------:R-:W-:Y:S02]  /*1540*/  LOP3.LUT R13, R20, R21, R13, 0xfe, !PT ;  /* 0x00000015140d7212 */ /* 0x000fe400078efe0d */
        /* <DEDUP_REMOVED lines=8> */
[----:B------:R-:W-:-:S02]  /*15d0*/  PRMT R20, R15, 0x7770, RZ ;  /* 0x000077700f147816 */ /* 0x000fc400000000ff */
[----:B------:R-:W-:Y:S01]  /*15e0*/  LOP3.LUT R14, R14, R22, R21, 0xfe, !PT ;  /* 0x000000160e0e7212 */ /* 0x000fe200078efe15 */
[----:B------:R-:W-:Y:S01]  /*15f0*/  IMAD.U32 R22, R24, 0x10000, RZ ;  /* 0x0001000018167824 */ /* 0x000fe200078e00ff */
[----:B------:R-:W-:Y:S02]  /*1600*/  LOP3.LUT R23, R23, 0xff0000, RZ, 0xc0, !PT ;  /* 0x00ff000017177812 */ /* 0x000fe400078ec0ff */
[C---:B------:R-:W-:Y:S02]  /*1610*/  PRMT R21, R15.reuse, 0x7772, RZ ;  /* 0x000077720f157816 */ /* 0x040fe400000000ff */
[----:B------:R-:W-:Y:S01]  /*1620*/  LOP3.LUT R25, R22, 0xff0000, RZ, 0xc0, !PT ;  /* 0x00ff000016197812 */ /* 0x000fe200078ec0ff */
[----:B------:R-:W-:Y:S01]  /*1630*/  IMAD R20, R20, 0x1000000, R23 ;  /* 0x0100000014147824 */ /* 0x000fe200078e0217 */
[----:B------:R-:W-:Y:S01]  /*1640*/  PRMT R22, R15, 0x7773, RZ ;  /* 0x000077730f167816 */ /* 0x000fe200000000ff */
[----:B------:R-:W-:Y:S01]  /*1650*/  IMAD.SHL.U32 R15, R21, 0x100, RZ ;  /* 0x00000100150f7824 */ /* 0x000fe200078e00ff */
[----:B------:R-:W-:-:S02]  /*1660*/  PRMT R23, R17, 0x7771, RZ ;  /* 0x0000777111177816 */ /* 0x000fc400000000ff */
[----:B------:R-:W-:Y:S02]  /*1670*/  PRMT R24, R16, 0x7770, RZ ;  /* 0x0000777010187816 */ /* 0x000fe400000000ff */
[----:B------:R-:W-:Y:S01]  /*1680*/  LOP3.LUT R15, R22, R20, R15, 0xfe, !PT ;  /* 0x00000014160f7212 */ /* 0x000fe200078efe0f */
[----:B------:R-:W-:Y:S01]  /*1690*/  IMAD.U32 R26, R23, 0x10000, RZ ;  /* 0x00010000171a7824 */ /* 0x000fe200078e00ff */
[----:B------:R-:W-:Y:S01]  /*16a0*/  PRMT R22, R18, 0x7771, RZ ;  /* 0x0000777112167816 */ /* 0x000fe200000000ff */
[----:B------:R-:W-:Y:S01]  /*16b0*/  IMAD R23, R24, 0x1000000, R25 ;  /* 0x0100000018177824 */ /* 0x000fe200078e0219 */
[----:B------:R-:W-:Y:S01]  /*16c0*/  PRMT R24, R16, 0x7772, RZ ;  /* 0x0000777210187816 */ /* 0x000fe200000000ff */
[----:B------:R0:W-:Y:S01]  /*16d0*/  STL.128 [R1+0x20], R12 ;  /* 0x0000200c01007387 */ /* 0x0001e20000100c00 */
[----:B------:R-:W-:Y:S01]  /*16e0*/  PRMT R20, R19, 0x7771, RZ ;  /* 0x0000777113147816 */ /* 0x000fe200000000ff */
[----:B------:R-:W-:Y:S01]  /*16f0*/  IMAD.U32 R22, R22, 0x10000, RZ ;  /* 0x0001000016167824 */ /* 0x000fe200078e00ff */
[----:B------:R-:W-:Y:S01]  /*1700*/  PRMT R21, R17, 0x7770, RZ ;  /* 0x0000777011157816 */ /* 0x000fe200000000ff */
[----:B------:R-:W-:Y:S01]  /*1710*/  IMAD.SHL.U32 R24, R24, 0x100, RZ ;  /* 0x0000010018187824 */ /* 0x000fe200078e00ff */
[----:B------:R-:W-:Y:S01]  /*1720*/  LOP3.LUT R26, R26, 0xff0000, RZ, 0xc0, !PT ;  /* 0x00ff00001a1a7812 */ /* 0x000fe200078ec0ff */
[----:B------:R-:W-:Y:S01]  /*1730*/  IMAD.U32 R20, R20, 0x10000, RZ ;  /* 0x0001000014147824 */ /* 0x000fe200078e00ff */
[----:B------:R-:W-:-:S02]  /*1740*/  LOP3.LUT R25, R22, 0xff0000, RZ, 0xc0, !PT ;  /* 0x00ff000016197812 */ /* 0x000fc400078ec0ff */
[----:B------:R-:W-:Y:S01]  /*1750*/  PRMT R22, R18, 0x7770, RZ ;  /* 0x0000777012167816 */ /* 0x000fe200000000ff */
[----:B------:R-:W-:Y:S01]  /*1760*/  IMAD R21, R21, 0x1000000, R26 ;  /* 0x0100000015157824 */ /* 0x000fe200078e021a */
[----:B------:R-:W-:Y:S02]  /*1770*/  PRMT R16, R16, 0x7773, RZ ;  /* 0x0000777310107816 */ /* 0x000fe400000000ff */
[----:B------:R-:W-:Y:S01]  /*1780*/  LOP3.LUT R27, R20, 0xff0000, RZ, 0xc0, !PT ;  /* 0x00ff0000141b7812 */ /* 0x000fe200078ec0ff */
[----:B------:R-:W-:Y:S01]  /*1790*/  IMAD R22, R22, 0x1000000, R25 ;  /* 0x0100000016167824 */ /* 0x000fe200078e0219 */
[----:B------:R-:W-:Y:S02]  /*17a0*/  LOP3.LUT R16, R16, R23, R24, 0xfe, !PT ;  /* 0x0000001710107212 */ /* 0x000fe400078efe18 */
[----:B------:R-:W-:Y:S02]  /*17b0*/  PRMT R25, R17, 0x7772, RZ ;  /* 0x0000777211197816 */ /* 0x000fe400000000ff */
[----:B------:R-:W-:-:S02]  /*17c0*/  PRMT R26, R18, 0x7772, RZ ;  /* 0x00007772121a7816 */ /* 0x000fc400000000ff */
[----:B------:R-:W-:Y:S02]  /*17d0*/  PRMT R23, R18, 0x7773, RZ ;  /* 0x0000777312177816 */ /* 0x000fe400000000ff */
[C---:B------:R-:W-:Y:S01]  /*17e0*/  PRMT R20, R19.reuse, 0x7770, RZ ;  /* 0x0000777013147816 */ /* 0x040fe200000000ff */
[----:B------:R-:W-:Y:S01]  /*17f0*/  IMAD.SHL.U32 R26, R26, 0x100, RZ ;  /* 0x000001001a1a7824 */ /* 0x000fe200078e00ff */
[----:B------:R-:W-:Y:S02]  /*1800*/  PRMT R18, R19, 0x7772, RZ ;  /* 0x0000777213127816 */ /* 0x000fe400000000ff */
[----:B------:R-:W-:Y:S01]  /*1810*/  PRMT R24, R17, 0x7773, RZ ;  /* 0x0000777311187816 */ /* 0x000fe200000000ff */
[----:B------:R-:W-:Y:S01]  /*1820*/  IMAD.SHL.U32 R17, R25, 0x100, RZ ;  /* 0x0000010019117824 */ /* 0x000fe200078e00ff */
[----:B------:R-:W-:Y:S01]  /*1830*/  PRMT R19, R19, 0x7773, RZ ;  /* 0x0000777313137816 */ /* 0x000fe200000000ff */
[----:B------:R-:W-:Y:S02]  /*1840*/  IMAD R20, R20, 0x1000000, R27 ;  /* 0x0100000014147824 */ /* 0x000fe400078e021b */
[----:B------:R-:W-:Y:S01]  /*1850*/  IMAD.SHL.U32 R25, R18, 0x100, RZ ;  /* 0x0000010012197824 */ /* 0x000fe200078e00ff */
[----:B------:R-:W-:-:S02]  /*1860*/  LOP3.LUT R17, R24, R21, R17, 0xfe, !PT ;  /* 0x0000001518117212 */ /* 0x000fc400078efe11 */
[----:B------:R-:W-:Y:S02]  /*1870*/  LOP3.LUT R18, R23, R22, R26, 0xfe, !PT ;  /* 0x0000001617127212 */ /* 0x000fe400078efe1a */
[----:B------:R-:W-:Y:S01]  /*1880*/  LOP3.LUT R19, R19, R20, R25, 0xfe, !PT ;  /* 0x0000001413137212 */ /* 0x000fe200078efe19 */
[----:B------:R-:W-:-:S04]  /*1890*/  IMAD.MOV.U32 R20, RZ, RZ, 0x10 ;  /* 0x00000010ff147424 */ /* 0x000fc800078e00ff */
[----:B------:R0:W-:Y:S03]  /*18a0*/  STL.128 [R1+0x30], R16 ;  /* 0x0000301001007387 */ /* 0x0001e60000100c00 */
.L_x_2:
[----:B01----:R-:W-:-:S05]  /*18b0*/  LOP3.LUT R12, R20, 0xff, RZ, 0xc0, !PT ;  /* 0x000000ff140c7812 */ /* 0x003fca00078ec0ff */
[----:B------:R-:W-:-:S05]  /*18c0*/  IMAD R12, R12, 0x4, R1 ;  /* 0x000000040c0c7824 */ /* 0x000fca00078e0201 */
[----:B------:R-:W2:Y:S04]  /*18d0*/  LDL.64 R10, [R12+-0x8] ;  /* 0xfffff8000c0a7983 */ /* 0x000ea80000100a00 */
[----:B------:R-:W3:Y:S04]  /*18e0*/  LDL.128 R4, [R12+-0x40] ;  /* 0xffffc0000c047983 */ /* 0x000ee80000100c00 */
[----:B------:R-:W4:Y:S04]  /*18f0*/  LDL R17, [R12+-0x1c] ;  /* 0xffffe4000c117983 */ /* 0x000f280000100800 */
[----:B------:R-:W5:Y:S04]  /*1900*/  LDL.64 R8, [R12+-0x18] ;  /* 0xffffe8000c087983 */ /* 0x000f680000100a00 */
[----:B------:R-:W5:Y:S04]  /*1910*/  LDL R13, [R12+-0x30] ;  /* 0xffffd0000c0d7983 */ /* 0x000f680000100800 */
[----:B------:R-:W5:Y:S01]  /*1920*/  LDL R14, [R12+-0x10] ;  /* 0xfffff0000c0e7983 */ /* 0x000f620000100800 */
[----:B--2---:R-:W-:-:S02]  /*1930*/  SHF.L.W.U32.HI R15, R10, 0xf, R10 ;  /* 0x0000000f0a0f7819 */ /* 0x004fc40000010e0a */
[--C-:B------:R-:W-:Y:S02]  /*1940*/  SHF.L.W.U32.HI R16, R10, 0xd, R10.reuse ;  /* 0x0000000d0a107819 */ /* 0x100fe40000010e0a */
[----:B------:R-:W-:Y:S02]  /*1950*/  SHF.R.U32.HI R10, RZ, 0xa, R10 ;  /* 0x0000000aff0a7819 */ /* 0x000fe4000001160a */
[C-C-:B---3--:R-:W-:Y:S02]  /*1960*/  SHF.L.W.U32.HI R18, R5.reuse, 0x19, R5.reuse ;  /* 0x0000001905127819 */ /* 0x148fe40000010e05 */
[----:B------:R-:W-:Y:S02]  /*1970*/  LOP3.LUT R15, R10, R15, R16, 0x96, !PT ;  /* 0x0000000f0a0f7212 */ /* 0x000fe400078e9610 */
[----:B------:R-:W-:Y:S02]  /*1980*/  SHF.L.W.U32.HI R19, R5, 0xe, R5 ;  /* 0x0000000e05137819 */ /* 0x000fe40000010e05 */
[----:B----4-:R-:W-:-:S02]  /*1990*/  IADD3 R15, PT, PT, R4, R15, R17 ;  /* 0x0000000f040f7210 */ /* 0x010fc40007ffe011 */
[----:B------:R-:W-:Y:S02]  /*19a0*/  SHF.R.U32.HI R21, RZ, 0x3, R5 ;  /* 0x00000003ff157819 */ /* 0x000fe40000011605 */
[C-C-:B------:R-:W-:Y:S02]  /*19b0*/  SHF.L.W.U32.HI R10, R11.reuse, 0xf, R11.reuse ;  /* 0x0000000f0b0a7819 */ /* 0x140fe40000010e0b */
[--C-:B------:R-:W-:Y:S02]  /*19c0*/  SHF.L.W.U32.HI R17, R11, 0xd, R11.reuse ;  /* 0x0000000d0b117819 */ /* 0x100fe40000010e0b */
[----:B------:R-:W-:Y:S02]  /*19d0*/  SHF.R.U32.HI R11, RZ, 0xa, R11 ;  /* 0x0000000aff0b7819 */ /* 0x000fe4000001160b */
[----:B------:R-:W-:Y:S02]  /*19e0*/  LOP3.LUT R18, R21, R18, R19, 0x96, !PT ;  /* 0x0000001215127212 */ /* 0x000fe400078e9613 */
[----:B------:R-:W-:-:S02]  /*19f0*/  SHF.L.W.U32.HI R16, R6, 0x19, R6 ;  /* 0x0000001906107819 */ /* 0x000fc40000010e06 */
[--C-:B------:R-:W-:Y:S01]  /*1a00*/  SHF.L.W.U32.HI R19, R6, 0xe, R6.reuse ;  /* 0x0000000e06137819 */ /* 0x100fe20000010e06 */
[----:B------:R-:W-:Y:S01]  /*1a10*/  IMAD.IADD R4, R18, 0x1, R15 ;  /* 0x0000000112047824 */ /* 0x000fe200078e020f */
[----:B------:R-:W-:Y:S02]  /*1a20*/  SHF.R.U32.HI R21, RZ, 0x3, R6 ;  /* 0x00000003ff157819 */ /* 0x000fe40000011606 */
[----:B------:R-:W-:Y:S02]  /*1a30*/  LOP3.LUT R10, R11, R10, R17, 0x96, !PT ;  /* 0x0000000a0b0a7212 */ /* 0x000fe400078e9611 */
[----:B------:R-:W-:Y:S02]  /*1a40*/  LOP3.LUT R16, R21, R16, R19, 0x96, !PT ;  /* 0x0000001015107212 */ /* 0x000fe400078e9613 */
[----:B-----5:R-:W-:Y:S02]  /*1a50*/  IADD3 R5, PT, PT, R5, R10, R8 ;  /* 0x0000000a05057210 */ /* 0x020fe40007ffe008 */
[----:B------:R-:W-:-:S02]  /*1a60*/  SHF.L.W.U32.HI R11, R4, 0xf, R4 ;  /* 0x0000000f040b7819 */ /* 0x000fc40000010e04 */
[--C-:B------:R-:W-:Y:S01]  /*1a70*/  SHF.L.W.U32.HI R18, R4, 0xd, R4.reuse ;  /* 0x0000000d04127819 */ /* 0x100fe20000010e04 */
[----:B------:R-:W-:Y:S01]  /*1a80*/  IMAD.IADD R5, R16, 0x1, R5 ;  /* 0x0000000110057824 */ /* 0x000fe200078e0205 */
[----:B------:R-:W-:Y:S02]  /*1a90*/  SHF.R.U32.HI R15, RZ, 0xa, R4 ;  /* 0x0000000aff0f7819 */ /* 0x000fe40000011604 */
[----:B------:R-:W-:Y:S02]  /*1aa0*/  SHF.L.W.U32.HI R19, R13, 0x19, R13 ;  /* 0x000000190d137819 */ /* 0x000fe40000010e0d */
[----:B------:R-:W-:Y:S02]  /*1ab0*/  LOP3.LUT R11, R15, R11, R18, 0x96, !PT ;  /* 0x0000000b0f0b7212 */ /* 0x000fe400078e9612 */
[C-C-:B------:R-:W-:Y:S02]  /*1ac0*/  SHF.L.W.U32.HI R16, R5.reuse, 0xf, R5.reuse ;  /* 0x0000000f05107819 */ /* 0x140fe40000010e05 */
[----:B------:R-:W-:-:S02]  /*1ad0*/  SHF.L.W.U32.HI R17, R5, 0xd, R5 ;  /* 0x0000000d05117819 */ /* 0x000fc40000010e05 */
[----:B------:R-:W-:Y:S02]  /*1ae0*/  SHF.R.U32.HI R18, RZ, 0xa, R5 ;  /* 0x0000000aff127819 */ /* 0x000fe40000011605 */
[----:B------:R-:W-:Y:S02]  /*1af0*/  SHF.L.W.U32.HI R22, R13, 0xe, R13 ;  /* 0x0000000e0d167819 */ /* 0x000fe40000010e0d */
[C-C-:B------:R-:W-:Y:S02]  /*1b00*/  SHF.L.W.U32.HI R8, R7.reuse, 0x19, R7.reuse ;  /* 0x0000001907087819 */ /* 0x140fe40000010e07 */
[--C-:B------:R-:W-:Y:S02]  /*1b10*/  SHF.L.W.U32.HI R15, R7, 0xe, R7.reuse ;  /* 0x0000000e070f7819 */ /* 0x100fe40000010e07 */
[----:B------:R-:W-:Y:S02]  /*1b20*/  SHF.R.U32.HI R10, RZ, 0x3, R7 ;  /* 0x00000003ff0a7819 */ /* 0x000fe40000011607 */
[----:B------:R-:W-:-:S02]  /*1b30*/  SHF.R.U32.HI R13, RZ, 0x3, R13 ;  /* 0x00000003ff0d7819 */ /* 0x000fc4000001160d */
[----:B------:R-:W-:Y:S02]  /*1b40*/  LOP3.LUT R16, R18, R16, R17, 0x96, !PT ;  /* 0x0000001012107212 */ /* 0x000fe400078e9611 */
[----:B------:R-:W-:Y:S02]  /*1b50*/  LOP3.LUT R8, R10, R8, R15, 0x96, !PT ;  /* 0x000000080a087212 */ /* 0x000fe400078e960f */
[----:B------:R-:W-:Y:S02]  /*1b60*/  IADD3 R9, PT, PT, R6, R11, R9 ;  /* 0x0000000b06097210 */ /* 0x000fe40007ffe009 */
[----:B------:R-:W-:Y:S02]  /*1b70*/  LOP3.LUT R13, R13, R19, R22, 0x96, !PT ;  /* 0x000000130d0d7212 */ /* 0x000fe400078e9616 */
[----:B------:R-:W-:Y:S01]  /*1b80*/  IADD3 R14, PT, PT, R7, R16, R14 ;  /* 0x00000010070e7210 */ /* 0x000fe20007ffe00e */
[----:B------:R-:W-:Y:S01]  /*1b90*/  IMAD.IADD R6, R8, 0x1, R9 ;  /* 0x0000000108067824 */ /* 0x000fe200078e0209 */
[C---:B------:R-:W-:Y:S01]  /*1ba0*/  LOP3.LUT R8, R20.reuse, 0xff, RZ, 0xc0, !PT ;  /* 0x000000ff14087812 */ /* 0x040fe200078ec0ff */
[----:B------:R-:W-:-:S02]  /*1bb0*/  VIADD R20, R20, 0x4 ;  /* 0x0000000414147836 */ /* 0x000fc40000000000 */
[----:B------:R-:W-:Y:S01]  /*1bc0*/  IMAD.IADD R7, R13, 0x1, R14 ;  /* 0x000000010d077824 */ /* 0x000fe200078e020e */
[----:B------:R-:W-:-:S04]  /*1bd0*/  ISETP.GE.U32.AND P1, PT, R8, 0x3c, PT ;  /* 0x0000003c0800780c */ /* 0x000fc80003f26070 */
[----:B------:R1:W-:Y:S09]  /*1be0*/  STL.128 [R12], R4 ;  /* 0x000000040c007387 */ /* 0x0003f20000100c00 */
[----:B------:R-:W-:Y:S05]  /*1bf0*/  @!P1 BRA `(.L_x_2) ;  /* 0xfffffffc002c9947 */ /* 0x000fea000383ffff */
[----:B------:R-:W2:Y:S04]  /*1c00*/  LDL.64 R18, [R1+0x158] ;  /* 0x0001580001127983 */ /* 0x000ea80000100a00 */
[----:B-1----:R-:W3:Y:S04]  /*1c10*/  LDL.128 R4, [R1+0x160] ;  /* 0x0001600001047983 */ /* 0x002ee80000100c00 */
[----:B------:R-:W4:Y:S01]  /*1c20*/  LDL.64 R8, [R1+0x170] ;  /* 0x0001700001087983 */ /* 0x000f220000100a00 */
[----:B------:R-:W-:Y:S01]  /*1c30*/  PRMT R21, RZ, 0x7610, R21 ;  /* 0x00007610ff157816 */ /* 0x000fe20000000015 */
[----:B--2---:R-:W-:-:S02]  /*1c40*/  IMAD.MOV.U32 R23, RZ, RZ, R19 ;  /* 0x000000ffff177224 */ /* 0x004fc400078e0013 */
[----:B------:R-:W-:Y:S02]  /*1c50*/  IMAD.MOV.U32 R20, RZ, RZ, R18 ;  /* 0x000000ffff147224 */ /* 0x000fe400078e0012 */
[----:B---3--:R-:W-:Y:S02]  /*1c60*/  IMAD.MOV.U32 R25, RZ, RZ, R5 ;  /* 0x000000ffff197224 */ /* 0x008fe400078e0005 */
[----:B------:R-:W-:Y:S02]  /*1c70*/  IMAD.MOV.U32 R16, RZ, RZ, R7 ;  /* 0x000000ffff107224 */ /* 0x000fe400078e0007 */
[----:B------:R-:W-:Y:S02]  /*1c80*/  IMAD.MOV.U32 R17, RZ, RZ, R6 ;  /* 0x000000ffff117224 */ /* 0x000fe400078e0006 */
[----:B------:R-:W-:Y:S02]  /*1c90*/  IMAD.MOV.U32 R22, RZ, RZ, R4 ;  /* 0x000000ffff167224 */ /* 0x000fe400078e0004 */
[----:B----4-:R-:W-:-:S02]  /*1ca0*/  IMAD.MOV.U32 R10, RZ, RZ, R9 ;  /* 0x000000ffff0a7224 */ /* 0x010fc400078e0009 */
[----:B------:R-:W-:-:S07]  /*1cb0*/  IMAD.MOV.U32 R11, RZ, RZ, R8 ;  /* 0x000000ffff0b7224 */ /* 0x000fce00078e0008 */
.L_x_3:
[----:B------:R-:W-:Y:S01]  /*1cc0*/  IMAD.SHL.U32 R24, R21, 0x4, RZ ;  /* 0x0000000415187824 */ /* 0x000fe200078e00ff */
[C-C-:B------:R-:W-:Y:S02]  /*1cd0*/  SHF.L.W.U32.HI R12, R17.reuse, 0x1a, R17.reuse ;  /* 0x0000001a110c7819 */ /* 0x140fe40000010e11 */
[C-C-:B------:R-:W-:Y:S02]  /*1ce0*/  SHF.L.W.U32.HI R13, R17.reuse, 0x15, R17.reuse ;  /* 0x00000015110d7819 */ /* 0x140fe40000010e11 */
[----:B------:R-:W-:Y:S02]  /*1cf0*/  LOP3.LUT R24, R24, 0x3fc, RZ, 0xe2, !PT ;  /* 0x000003fc18187812 */ /* 0x000fe400078ee2ff */
[----:B------:R-:W-:-:S03]  /*1d00*/  SHF.L.W.U32.HI R14, R17, 0x7, R17 ;  /* 0x00000007110e7819 */ /* 0x000fc60000010e11 */
[----:B------:R-:W-:Y:S01]  /*1d10*/  IMAD.IADD R15, R1, 0x1, R24 ;  /* 0x00000001010f7824 */ /* 0x000fe200078e0218 */
[----:B------:R-:W-:-:S05]  /*1d20*/  LOP3.LUT R27, R14, R12, R13, 0x96, !PT ;  /* 0x0000000c0e1b7212 */ /* 0x000fca00078e960d */
[----:B------:R-:W2:Y:S01]  /*1d30*/  LDL.128 R12, [R15] ;  /* 0x000000000f0c7983 */ /* 0x000ea20000100c00 */
[----:B------:R-:W2:Y:S02]  /*1d40*/  LDC R26, c[0x3][R24] ;  /* 0x00c00000181a7b82 */ /* 0x000ea40000000800 */
[----:B--2---:R-:W-:Y:S02]  /*1d50*/  IADD3 R12, PT, PT, R26, R27, R12 ;  /* 0x0000001b1a0c7210 */ /* 0x004fe40007ffe00c */
[----:B------:R-:W-:Y:S02]  /*1d60*/  LOP3.LUT R27, R16, R17, R11, 0xe2, !PT ;  /* 0x00000011101b7212 */ /* 0x000fe400078ee20b */
[--C-:B------:R-:W-:Y:S02]  /*1d70*/  SHF.L.W.U32.HI R26, R20, 0xa, R20.reuse ;  /* 0x0000000a141a7819 */ /* 0x100fe40000010e14 */
[----:B------:R-:W-:Y:S02]  /*1d80*/  IADD3 R12, PT, PT, R10, R12, R27 ;  /* 0x0000000c0a0c7210 */ /* 0x000fe40007ffe01b */
[----:B------:R-:W-:-:S02]  /*1d90*/  SHF.L.W.U32.HI R10, R20, 0x1e, R20 ;  /* 0x0000001e140a7819 */ /* 0x000fc40000010e14 */
[----:B------:R-:W-:-:S04]  /*1da0*/  SHF.L.W.U32.HI R27, R20, 0x13, R20 ;  /* 0x00000013141b7819 */ /* 0x000fc80000010e14 */
[----:B------:R-:W-:Y:S01]  /*1db0*/  LOP3.LUT R26, R26, R27, R10, 0x96, !PT ;  /* 0x0000001b1a1a7212 */ /* 0x000fe200078e960a */
[----:B------:R-:W-:Y:S01]  /*1dc0*/  IMAD.IADD R10, R12, 0x1, R25 ;  /* 0x000000010c0a7824 */ /* 0x000fe200078e0219 */
[----:B------:R-:W-:-:S04]  /*1dd0*/  LOP3.LUT R25, R22, R23, R20, 0xe8, !PT ;  /* 0x0000001716197212 */ /* 0x000fc800078ee814 */
[----:B------:R-:W-:Y:S02]  /*1de0*/  IADD3 R25, PT, PT, R12, R26, R25 ;  /* 0x0000001a0c197210 */ /* 0x000fe40007ffe019 */
[C-C-:B------:R-:W-:Y:S02]  /*1df0*/  SHF.L.W.U32.HI R26, R10.reuse, 0x7, R10.reuse ;  /* 0x000000070a1a7819 */ /* 0x140fe40000010e0a */
[C-C-:B------:R-:W-:Y:S02]  /*1e00*/  SHF.L.W.U32.HI R12, R10.reuse, 0x1a, R10.reuse ;  /* 0x0000001a0a0c7819 */ /* 0x140fe40000010e0a */
[----:B------:R-:W-:-:S04]  /*1e10*/  SHF.L.W.U32.HI R27, R10, 0x15, R10 ;  /* 0x000000150a1b7819 */ /* 0x000fc80000010e0a */
[----:B------:R-:W-:Y:S02]  /*1e20*/  LOP3.LUT R12, R26, R12, R27, 0x96, !PT ;  /* 0x0000000c1a0c7212 */ /* 0x000fe400078e961b */
[----:B------:R-:W0:Y:S02]  /*1e30*/  LDC R26, c[0x3][R24+0x4] ;  /* 0x00c00100181a7b82 */ /* 0x000e240000000800 */
[----:B0-----:R-:W-:Y:S02]  /*1e40*/  IADD3 R13, PT, PT, R26, R12, R13 ;  /* 0x0000000c1a0d7210 */ /* 0x001fe40007ffe00d */
[----:B------:R-:W-:-:S04]  /*1e50*/  LOP3.LUT R12, R17, R10, R16, 0xe2, !PT ;  /* 0x0000000a110c7212 */ /* 0x000fc800078ee210 */
[----:B------:R-:W-:Y:S02]  /*1e60*/  IADD3 R27, PT, PT, R11, R13, R12 ;  /* 0x0000000d0b1b7210 */ /* 0x000fe40007ffe00c */
[C-C-:B------:R-:W-:Y:S02]  /*1e70*/  SHF.L.W.U32.HI R11, R25.reuse, 0x1e, R25.reuse ;  /* 0x0000001e190b7819 */ /* 0x140fe40000010e19 */
[C-C-:B------:R-:W-:Y:S02]  /*1e80*/  SHF.L.W.U32.HI R12, R25.reuse, 0x13, R25.reuse ;  /* 0x00000013190c7819 */ /* 0x140fe40000010e19 */
        /* <DEDUP_REMOVED lines=10> */
[----:B0-----:R-:W-:-:S06]  /*1f30*/  IADD3 R14, PT, PT, R12, R13, R14 ;  /* 0x0000000d0c0e7210 */ /* 0x001fcc0007ffe00e */
[----:B------:R0:W1:Y:S01]  /*1f40*/  LDC R12, c[0x3][R24+0xc] ;  /* 0x00c00300180c7b82 */ /* 0x0000620000000800 */
        /* <DEDUP_REMOVED lines=11> */
[----:B0-----:R-:W-:-:S04]  /*2000*/  SHF.L.W.U32.HI R24, R16, 0x7, R16 ;  /* 0x0000000710187819 */ /* 0x001fc80000010e10 */
[----:B------:R-:W-:Y:S02]  /*2010*/  LOP3.LUT R14, R24, R13, R14, 0x96, !PT ;  /* 0x0000000d180e7212 */ /* 0x000fe400078e960e */
[C---:B------:R-:W-:Y:S02]  /*2020*/  SHF.L.W.U32.HI R13, R23.reuse, 0x1e, R23 ;  /* 0x0000001e170d7819 */ /* 0x040fe40000010e17 */
[----:B-1----:R-:W-:Y:S02]  /*2030*/  IADD3 R15, PT, PT, R12, R14, R15 ;  /* 0x0000000e0c0f7210 */ /* 0x002fe40007ffe00f */
[C-C-:B------:R-:W-:Y:S02]  /*2040*/  SHF.L.W.U32.HI R12, R23.reuse, 0x13, R23.reuse ;  /* 0x00000013170c7819 */ /* 0x140fe40000010e17 */
[----:B------:R-:W-:Y:S02]  /*2050*/  SHF.L.W.U32.HI R14, R23, 0xa, R23 ;  /* 0x0000000a170e7819 */ /* 0x000fe40000010e17 */
[----:B------:R-:W-:-:S02]  /*2060*/  LOP3.LUT R24, R11, R16, R10, 0xe2, !PT ;  /* 0x000000100b187212 */ /* 0x000fc400078ee20a */
[----:B------:R-:W-:Y:S02]  /*2070*/  LOP3.LUT R13, R14, R12, R13, 0x96, !PT ;  /* 0x0000000c0e0d7212 */ /* 0x000fe400078e960d */
[C---:B------:R-:W-:Y:S01]  /*2080*/  LOP3.LUT R14, R21.reuse, 0xff, RZ, 0xc0, !PT ;  /* 0x000000ff150e7812 */ /* 0x040fe200078ec0ff */
[----:B------:R-:W-:Y:S01]  /*2090*/  VIADD R21, R21, 0x4 ;  /* 0x0000000415157836 */ /* 0x000fe20000000000 */
[----:B------:R-:W-:Y:S02]  /*20a0*/  IADD3 R15, PT, PT, R17, R15, R24 ;  /* 0x0000000f110f7210 */ /* 0x000fe40007ffe018 */
[----:B------:R-:W-:Y:S02]  /*20b0*/  ISETP.GE.U32.AND P1, PT, R14, 0x3c, PT ;  /* 0x0000003c0e00780c */ /* 0x000fe40003f26070 */
[----:B------:R-:W-:Y:S01]  /*20c0*/  LOP3.LUT R12, R25, R22, R23, 0xe8, !PT ;  /* 0x00000016190c7212 */ /* 0x000fe200078ee817 */
[----:B------:R-:W-:-:S03]  /*20d0*/  IMAD.IADD R17, R15, 0x1, R20 ;  /* 0x000000010f117824 */ /* 0x000fc600078e0214 */
[----:B------:R-:W-:-:S05]  /*20e0*/  IADD3 R13, PT, PT, R15, R13, R12 ;  /* 0x0000000d0f0d7210 */ /* 0x000fca0007ffe00c */
[----:B------:R-:W-:Y:S02]  /*20f0*/  IMAD.MOV.U32 R20, RZ, RZ, R13 ;  /* 0x000000ffff147224 */ /* 0x000fe400078e000d */
[----:B------:R-:W-:Y:S05]  /*2100*/  @!P1 BRA `(.L_x_3) ;  /* 0xfffffff800ec9947 */ /* 0x000fea000383ffff */
[----:B------:R-:W2:Y:S01]  /*2110*/  LDL.64 R14, [R1+0x150] ;  /* 0x00015000010e7983 */ /* 0x000ea20000100a00 */
[----:B------:R-:W-:Y:S02]  /*2120*/  IMAD.IADD R12, R18, 0x1, R13 ;  /* 0x00000001120c7824 */ /* 0x000fe400078e020d */
[----:B------:R-:W-:Y:S01]  /*2130*/  IMAD.IADD R6, R17, 0x1, R6 ;  /* 0x0000000111067824 */ /* 0x000fe200078e0206 */
[----:B------:R0:W-:Y:S01]  /*2140*/  STL [R1+0x148], RZ ;  /* 0x000148ff01007387 */ /* 0x0001e20000100800 */
[----:B------:R-:W-:Y:S02]  /*2150*/  IMAD.IADD R7, R16, 0x1, R7 ;  /* 0x0000000110077824 */ /* 0x000fe400078e0207 */
[----:B------:R-:W-:Y:S02]  /*2160*/  IMAD.IADD R13, R19, 0x1, R23 ;  /* 0x00000001130d7824 */ /* 0x000fe400078e0217 */
[----:B------:R-:W-:Y:S02]  /*2170*/  IMAD.IADD R4, R4, 0x1, R22 ;  /* 0x0000000104047824 */ /* 0x000fe400078e0216 */
[----:B------:R-:W-:Y:S01]  /*2180*/  IMAD.IADD R5, R5, 0x1, R25 ;  /* 0x0000000105057824 */ /* 0x000fe200078e0219 */
[----:B------:R0:W-:Y:S01]  /*2190*/  STL.64 [R1+0x158], R12 ;  /* 0x0001580c01007387 */ /* 0x0001e20000100a00 */
[----:B------:R-:W-:-:S02]  /*21a0*/  IMAD.IADD R16, R8, 0x1, R11 ;  /* 0x0000000108107824 */ /* 0x000fc400078e020b */
[----:B------:R-:W-:Y:S01]  /*21b0*/  IMAD.IADD R17, R9, 0x1, R10 ;  /* 0x0000000109117824 */ /* 0x000fe200078e020a */
[----:B------:R0:W-:Y:S01]  /*21c0*/  STL.128 [R1+0x160], R4 ;  /* 0x0001600401007387 */ /* 0x0001e20000100c00 */
[----:B------:R-:W-:-:S03]  /*21d0*/  IMAD.MOV.U32 R8, RZ, RZ, RZ ;  /* 0x000000ffff087224 */ /* 0x000fc600078e00ff */
[----:B------:R0:W-:Y:S01]  /*21e0*/  STL.64 [R1+0x170], R16 ;  /* 0x0001701001007387 */ /* 0x0001e20000100a00 */
[----:B--2---:R-:W-:-:S05]  /*21f0*/  IADD3 R14, P1, PT, R14, 0x200, RZ ;  /* 0x000002000e0e7810 */ /* 0x004fca0007f3e0ff */
[----:B------:R-:W-:-:S05]  /*2200*/  IMAD.X R15, RZ, RZ, R15, P1 ;  /* 0x000000ffff0f7224 */ /* 0x000fca00008e060f */
[----:B------:R0:W-:Y:S03]  /*2210*/  STL.64 [R1+0x150], R14 ;  /* 0x0001500e01007387 */ /* 0x0001e60000100a00 */
.L_x_1:
[----:B------:R-:W-:Y:S05]  /*2220*/  BSYNC.RECONVERGENT B0 ;  /* 0x0000000000007941 */ /* 0x000fea0003800200 */
.L_x_0:
[----:B------:R-:W-:Y:S05]  /*2230*/  @P0 BRA `(.L_x_4) ;  /* 0xffffffe800f00947 */ /* 0x000fea000383ffff */
[----:B------:R-:W-:Y:S01]  /*2240*/  IMAD.MOV.U32 R3, RZ, RZ, 0x38 ;  /* 0x00000038ff037424 */ /* 0x000fe200078e00ff */
[C---:B------:R-:W-:Y:S01]  /*2250*/  ISETP.GE.U32.AND P0, PT, R8.reuse, 0x38, PT ;  /* 0x000000380800780c */ /* 0x040fe20003f06070 */
[----:B0-----:R-:W-:Y:S01]  /*2260*/  IMAD.MOV.U32 R5, RZ, RZ, 0x80 ;  /* 0x00000080ff057424 */ /* 0x001fe200078e00ff */
[----:B------:R-:W-:Y:S01]  /*2270*/  IADD3 R4, P1, PT, R8, 0x1, RZ ;  /* 0x0000000108047810 */ /* 0x000fe20007f3e0ff */
[----:B------:R-:W-:Y:S01]  /*2280*/  IMAD.IADD R2, R1, 0x1, R8 ;  /* 0x0000000101027824 */ /* 0x000fe200078e0208 */
[----:B------:R-:W-:Y:S01]  /*2290*/  SEL R7, R3, 0x40, !P0 ;  /* 0x0000004003077807 */ /* 0x000fe20004000000 */
[----:B------:R-:W-:Y:S02]  /*22a0*/  BSSY.RECONVERGENT B0, `(.L_x_5) ;  /* 0x000005a000007945 */ /* 0x000fe40003800200 */
[----:B------:R-:W-:Y:S01]  /*22b0*/  IMAD.X R3, RZ, RZ, RZ, P1 ;  /* 0x000000ffff037224 */ /* 0x000fe200008e06ff */
[----:B------:R0:W-:Y:S01]  /*22c0*/  STL.U8 [R2+0x108], R5 ;  /* 0x0001080502007387 */ /* 0x0001e20000100000 */
[----:B------:R-:W-:-:S04]  /*22d0*/  ISETP.GE.U32.AND P0, PT, R4, R7, PT ;  /* 0x000000070400720c */ /* 0x000fc80003f06070 */
[----:B------:R-:W-:-:S13]  /*22e0*/  ISETP.GE.U32.AND.EX P0, PT, R3, RZ, PT, P0 ;  /* 0x000000ff0300720c */ /* 0x000fda0003f06100 */
[----:B0-----:R-:W-:Y:S05]  /*22f0*/  @P0 BRA `(.L_x_6) ;  /* 0x0000000400500947 */ /* 0x001fea0003800000 */
[----:B------:R-:W-:Y:S01]  /*2300*/  IADD3 R2, P1, P2, R7, -0x2, -R8 ;  /* 0xfffffffe07027810 */ /* 0x000fe20007a3e808 */
[----:B------:R-:W-:Y:S01]  /*2310*/  IMAD.MOV.U32 R3, RZ, RZ, RZ ;  /* 0x000000ffff037224 */ /* 0x000fe200078e00ff */
[----:B------:R-:W-:Y:S01]  /*2320*/  LOP3.LUT R6, RZ, R8, RZ, 0x33, !PT ;  /* 0x00000008ff067212 */ /* 0x000fe200078e33ff */
[----:B------:R-:W-:Y:S01]  /*2330*/  BSSY.RECONVERGENT B1, `(.L_x_7) ;  /* 0x0000025000017945 */ /* 0x000fe20003800200 */
[----:B------:R-:W-:Y:S02]  /*2340*/  ISETP.GE.U32.AND P0, PT, R2, 0xf, PT ;  /* 0x0000000f0200780c */ /* 0x000fe40003f06070 */
[----:B------:R-:W-:Y:S02]  /*2350*/  IADD3.X R2, PT, PT, RZ, -0x1, ~R3, P1, P2 ;  /* 0xffffffffff027810 */ /* 0x000fe40000fe4c03 */
[----:B------:R-:W-:Y:S02]  /*2360*/  IADD3 R7, P1, PT, R6, R7, RZ ;  /* 0x0000000706077210 */ /* 0x000fe40007f3e0ff */
[----:B------:R-:W-:Y:S01]  /*2370*/  ISETP.GE.U32.AND.EX P0, PT, R2, RZ, PT, P0 ;  /* 0x000000ff0200720c */ /* 0x000fe20003f06100 */
[----:B------:R-:W-:Y:S01]  /*2380*/  IMAD.MOV.U32 R2, RZ, RZ, R4 ;  /* 0x000000ffff027224 */ /* 0x000fe200078e0004 */
[----:B------:R-:W-:-:S02]  /*2390*/  LOP3.LUT R3, RZ, R3, RZ, 0x33, !PT ;  /* 0x00000003ff037212 */ /* 0x000fc400078e33ff */
[----:B------:R-:W-:-:S03]  /*23a0*/  LOP3.LUT R5, R7, 0xf, RZ, 0xc0, !PT ;  /* 0x0000000f07057812 */ /* 0x000fc600078ec0ff */
[----:B------:R-:W-:-:S06]  /*23b0*/  IMAD.X R4, RZ, RZ, R3, P1 ;  /* 0x000000ffff047224 */ /* 0x000fcc00008e0603 */
[----:B------:R-:W-:Y:S05]  /*23c0*/  @!P0 BRA `(.L_x_8) ;  /* 0x00000000006c8947 */ /* 0x000fea0003800000 */
[----:B------:R-:W-:Y:S01]  /*23d0*/  BSSY.RECONVERGENT B2, `(.L_x_9) ;  /* 0x0000019000027945 */ /* 0x000fe20003800200 */
[----:B------:R-:W-:-:S07]  /*23e0*/  LOP3.LUT R3, R7, 0xfffffff0, RZ, 0xc0, !PT ;  /* 0xfffffff007037812 */ /* 0x000fce00078ec0ff */
.L_x_10:
[----:B0-----:R-:W-:Y:S01]  /*23f0*/  IMAD.IADD R2, R1, 0x1, R8 ;  /* 0x0000000101027824 */ /* 0x001fe200078e0208 */
[----:B------:R-:W-:Y:S01]  /*2400*/  IADD3 R3, P0, PT, R3, -0x10, RZ ;  /* 0xfffffff003037810 */ /* 0x000fe20007f1e0ff */
[----:B------:R-:W-:-:S03]  /*2410*/  VIADD R8, R8, 0x10 ;  /* 0x0000001008087836 */ /* 0x000fc60000000000 */
[----:B------:R0:W-:Y:S01]  /*2420*/  STL.U8 [R2+0x109], RZ ;  /* 0x000109ff02007387 */ /* 0x0001e20000100000 */
[----:B------:R-:W-:Y:S02]  /*2430*/  IADD3.X R4, PT, PT, R4, -0x1, RZ, P0, !PT ;  /* 0xffffffff04047810 */ /* 0x000fe400007fe4ff */
[----:B------:R-:W-:Y:S01]  /*2440*/  ISETP.NE.U32.AND P0, PT, R3, RZ, PT ;  /* 0x000000ff0300720c */ /* 0x000fe20003f05070 */
[----:B------:R0:W-:Y:S03]  /*2450*/  STL.U8 [R2+0x10a], RZ ;  /* 0x00010aff02007387 */ /* 0x0001e60000100000 */
[----:B------:R-:W-:Y:S01]  /*2460*/  ISETP.NE.AND.EX P0, PT, R4, RZ, PT, P0 ;  /* 0x000000ff0400720c */ /* 0x000fe20003f05300 */
[----:B------:R0:W-:Y:S04]  /*2470*/  STL.U8 [R2+0x10b], RZ ;  /* 0x00010bff02007387 */ /* 0x0001e80000100000 */
        /* <DEDUP_REMOVED lines=12> */
[----:B------:R0:W-:Y:S01]  /*2540*/  STL.U8 [R2+0x118], RZ ;  /* 0x000118ff02007387 */ /* 0x0001e20000100000 */
[----:B------:R-:W-:Y:S05]  /*2550*/  @P0 BRA `(.L_x_10) ;  /* 0xfffffffc00a40947 */ /* 0x000fea000383ffff */
[----:B------:R-:W-:Y:S05]  /*2560*/  BSYNC.RECONVERGENT B2 ;  /* 0x0000000000027941 */ /* 0x000fea0003800200 */
.L_x_9:
[----:B0-----:R-:W-:-:S07]  /*2570*/  VIADD R2, R8, 0x1 ;  /* 0x0000000108027836 */ /* 0x001fce0000000000 */
.L_x_8:
[----:B------:R-:W-:Y:S05]  /*2580*/  BSYNC.RECONVERGENT B1 ;  /* 0x0000000000017941 */ /* 0x000fea0003800200 */
.L_x_7:
[----:B------:R-:W-:-:S04]  /*2590*/  ISETP.NE.U32.AND P0, PT, R5, RZ, PT ;  /* 0x000000ff0500720c */ /* 0x000fc80003f05070 */
[----:B------:R-:W-:-:S13]  /*25a0*/  ISETP.NE.AND.EX P0, PT, RZ, RZ, PT, P0 ;  /* 0x000000ffff00720c */ /* 0x000fda0003f05300 */
[----:B------:R-:W-:Y:S05]  /*25b0*/  @!P0 BRA `(.L_x_6) ;  /* 0x0000000000a08947 */ /* 0x000fea0003800000 */
[----:B------:R-:W-:Y:S01]  /*25c0*/  ISETP.GE.U32.AND P0, PT, R5, 0x8, PT ;  /* 0x000000080500780c */ /* 0x000fe20003f06070 */
[----:B------:R-:W-:Y:S01]  /*25d0*/  BSSY.RECONVERGENT B1, `(.L_x_11) ;  /* 0x0000010000017945 */ /* 0x000fe20003800200 */
[----:B------:R-:W-:Y:S02]  /*25e0*/  LOP3.LUT R4, R6, 0x7, RZ, 0xc0, !PT ;  /* 0x0000000706047812 */ /* 0x000fe400078ec0ff */
[----:B------:R-:W-:Y:S02]  /*25f0*/  ISETP.GE.U32.AND.EX P0, PT, RZ, RZ, PT, P0 ;  /* 0x000000ffff00720c */ /* 0x000fe40003f06100 */
[----:B------:R-:W-:-:S04]  /*2600*/  ISETP.NE.U32.AND P1, PT, R4, RZ, PT ;  /* 0x000000ff0400720c */ /* 0x000fc80003f25070 */
[----:B------:R-:W-:-:S07]  /*2610*/  ISETP.NE.AND.EX P1, PT, RZ, RZ, PT, P1 ;  /* 0x000000ffff00720c */ /* 0x000fce0003f25310 */
[----:B------:R-:W-:Y:S06]  /*2620*/  @!P0 BRA `(.L_x_12) ;  /* 0x0000000000288947 */ /* 0x000fec0003800000 */
[----:B------:R-:W-:Y:S02]  /*2630*/  IMAD.IADD R3, R1, 0x1, R2 ;  /* 0x0000000101037824 */ /* 0x000fe400078e0202 */
[----:B------:R-:W-:-:S03]  /*2640*/  VIADD R2, R2, 0x8 ;  /* 0x0000000802027836 */ /* 0x000fc60000000000 */
[----:B------:R0:W-:Y:S04]  /*2650*/  STL.U8 [R3+0x108], RZ ;  /* 0x000108ff03007387 */ /* 0x0001e80000100000 */
[----:B------:R0:W-:Y:S04]  /*2660*/  STL.U8 [R3+0x109], RZ ;  /* 0x000109ff03007387 */ /* 0x0001e80000100000 */
[----:B------:R0:W-:Y:S04]  /*2670*/  STL.U8 [R3+0x10a], RZ ;  /* 0x00010aff03007387 */ /* 0x0001e80000100000 */
[----:B------:R0:W-:Y:S04]  /*2680*/  STL.U8 [R3+0x10b], RZ ;  /* 0x00010bff03007387 */ /* 0x0001e80000100000 */
[----:B------:R0:W-:Y:S04]  /*2690*/  STL.U8 [R3+0x10c], RZ ;  /* 0x00010cff03007387 */ /* 0x0001e80000100000 */
[----:B------:R0:W-:Y:S04]  /*26a0*/  STL.U8 [R3+0x10d], RZ ;  /* 0x00010dff03007387 */ /* 0x0001e80000100000 */
[----:B------:R0:W-:Y:S04]  /*26b0*/  STL.U8 [R3+0x10e], RZ ;  /* 0x00010eff03007387 */ /* 0x0001e80000100000 */
[----:B------:R0:W-:Y:S02]  /*26c0*/  STL.U8 [R3+0x10f], RZ ;  /* 0x00010fff03007387 */ /* 0x0001e40000100000 */
.L_x_12:
[----:B------:R-:W-:Y:S05]  /*26d0*/  BSYNC.RECONVERGENT B1 ;  /* 0x0000000000017941 */ /* 0x000fea0003800200 */
.L_x_11:
[----:B------:R-:W-:Y:S05]  /*26e0*/  @!P1 BRA `(.L_x_6) ;  /* 0x0000000000549947 */ /* 0x000fea0003800000 */
[----:B------:R-:W-:Y:S01]  /*26f0*/  ISETP.GE.U32.AND P0, PT, R4, 0x4, PT ;  /* 0x000000040400780c */ /* 0x000fe20003f06070 */
[----:B------:R-:W-:Y:S01]  /*2700*/  IMAD.MOV.U32 R4, RZ, RZ, RZ ;  /* 0x000000ffff047224 */ /* 0x000fe200078e00ff */
[----:B0-----:R-:W-:Y:S02]  /*2710*/  LOP3.LUT R3, R6, 0x3, RZ, 0xc0, !PT ;  /* 0x0000000306037812 */ /* 0x001fe400078ec0ff */
[----:B------:R-:W-:Y:S02]  /*2720*/  ISETP.GE.U32.AND.EX P0, PT, RZ, RZ, PT, P0 ;  /* 0x000000ffff00720c */ /* 0x000fe40003f06100 */
[----:B------:R-:W-:-:S04]  /*2730*/  ISETP.NE.U32.AND P1, PT, R3, RZ, PT ;  /* 0x000000ff0300720c */ /* 0x000fc80003f25070 */
[----:B------:R-:W-:-:S07]  /*2740*/  ISETP.NE.AND.EX P1, PT, R4, RZ, PT, P1 ;  /* 0x000000ff0400720c */ /* 0x000fce0003f25310 */
[----:B------:R-:W-:Y:S02]  /*2750*/  @P0 IMAD.IADD R5, R1, 0x1, R2 ;  /* 0x0000000101050824 */ /* 0x000fe400078e0202 */
[----:B------:R-:W-:-:S03]  /*2760*/  @P0 VIADD R2, R2, 0x4 ;  /* 0x0000000402020836 */ /* 0x000fc60000000000 */
[----:B------:R1:W-:Y:S04]  /*2770*/  @P0 STL.U8 [R5+0x108], RZ ;  /* 0x000108ff05000387 */ /* 0x0003e80000100000 */
[----:B------:R1:W-:Y:S04]  /*2780*/  @P0 STL.U8 [R5+0x109], RZ ;  /* 0x000109ff05000387 */ /* 0x0003e80000100000 */
[----:B------:R1:W-:Y:S04]  /*2790*/  @P0 STL.U8 [R5+0x10a], RZ ;  /* 0x00010aff05000387 */ /* 0x0003e80000100000 */
[----:B------:R1:W-:Y:S01]  /*27a0*/  @P0 STL.U8 [R5+0x10b], RZ ;  /* 0x00010bff05000387 */ /* 0x0003e20000100000 */
[----:B------:R-:W-:Y:S05]  /*27b0*/  @!P1 BRA `(.L_x_6) ;  /* 0x0000000000209947 */ /* 0x000fea0003800000 */
[----:B------:R-:W-:-:S07]  /*27c0*/  IMAD.IADD R0, R0, 0x1, R2 ;  /* 0x0000000100007824 */ /* 0x000fce00078e0202 */
.L_x_13:
[----:B------:R-:W-:Y:S01]  /*27d0*/  IADD3 R3, P0, PT, R3, -0x1, RZ ;  /* 0xffffffff03037810 */ /* 0x000fe20007f1e0ff */
[----:B------:R0:W-:Y:S03]  /*27e0*/  STL.U8 [R0], RZ ;  /* 0x000000ff00007387 */ /* 0x0001e60000100000 */
[----:B------:R-:W-:Y:S02]  /*27f0*/  IADD3.X R4, PT, PT, R4, -0x1, RZ, P0, !PT ;  /* 0xffffffff04047810 */ /* 0x000fe400007fe4ff */
[----:B------:R-:W-:Y:S01]  /*2800*/  ISETP.NE.U32.AND P0, PT, R3, RZ, PT ;  /* 0x000000ff0300720c */ /* 0x000fe20003f05070 */
[----:B0-----:R-:W-:-:S03]  /*2810*/  VIADD R0, R0, 0x1 ;  /* 0x0000000100007836 */ /* 0x001fc60000000000 */
[----:B------:R-:W-:-:S13]  /*2820*/  ISETP.NE.AND.EX P0, PT, R4, RZ, PT, P0 ;  /* 0x000000ff0400720c */ /* 0x000fda0003f05300 */
[----:B------:R-:W-:Y:S05]  /*2830*/  @P0 BRA `(.L_x_13) ;  /* 0xfffffffc00e40947 */ /* 0x000fea000383ffff */
.L_x_6:
[----:B------:R-:W-:Y:S05]  /*2840*/  BSYNC.RECONVERGENT B0 ;  /* 0x0000000000007941 */ /* 0x000fea0003800200 */
.L_x_5:
[----:B------:R-:W2:Y:S04]  /*2850*/  LDL R2, [R1+0x148] ;  /* 0x0001480001027983 */ /* 0x000ea80000100800 */
[----:B------:R3:W5:Y:S01]  /*2860*/  LDL.U8 R0, [R1+0x108] ;  /* 0x0001080001007983 */ /* 0x0007620000100000 */
[----:B------:R-:W-:Y:S01]  /*2870*/  BSSY.RECONVERGENT B0, `(.L_x_14) ;  /* 0x00001ba000007945 */ /* 0x000fe20003800200 */
[----:B--2---:R-:W-:-:S13]  /*2880*/  ISETP.GT.U32.AND P0, PT, R2, 0x37, PT ;  /* 0x000000370200780c */ /* 0x004fda0003f04070 */
[----:B---3--:R-:W-:Y:S05]  /*2890*/  @P0 BRA `(.L_x_15) ;  /* 0x0000000800080947 */ /* 0x008fea0003800000 */
[----:B-1----:R-:W2:Y:S04]  /*28a0*/  LDL.128 R4, [R1+0x110] ;  /* 0x0001100001047983 */ /* 0x002ea80000100c00 */
[----:B------:R-:W3:Y:S04]  /*28b0*/  LDL.128 R16, [R1+0x120] ;  /* 0x0001200001107983 */ /* 0x000ee80000100c00 */
[----:B------:R-:W4:Y:S04]  /*28c0*/  LDL.128 R12, [R1+0x130] ;  /* 0x00013000010c7983 */ /* 0x000f280000100c00 */
[----:B0-----:R-:W4:Y:S04]  /*28d0*/  LDL R3, [R1+0x10c] ;  /* 0x00010c0001037983 */ /* 0x001f280000100800 */
[----:B------:R-:W3:Y:S04]  /*28e0*/  LDL.U8 R9, [R1+0x109] ;  /* 0x0001090001097983 */ /* 0x000ee80000100000 */
[----:B------:R-:W4:Y:S01]  /*28f0*/  LDL.U16 R8, [R1+0x10a] ;  /* 0x00010a0001087983 */ /* 0x000f220000100400 */
[----:B--2---:R-:W-:-:S02]  /*2900*/  PRMT R11, R4, 0x7771, RZ ;  /* 0x00007771040b7816 */ /* 0x004fc400000000ff */
[----:B------:R-:W-:Y:S02]  /*2910*/  PRMT R10, R5, 0x7771, RZ ;  /* 0x00007771050a7816 */ /* 0x000fe400000000ff */
[----:B------:R-:W-:Y:S01]  /*2920*/  PRMT R24, R7, 0x7771, RZ ;  /* 0x0000777107187816 */ /* 0x000fe200000000ff */
[----:B------:R-:W-:Y:S01]  /*2930*/  IMAD.U32 R20, R11, 0x10000, RZ ;  /* 0x000100000b147824 */ /* 0x000fe200078e00ff */
[----:B------:R-:W-:Y:S01]  /*2940*/  PRMT R11, R5, 0x7770, RZ ;  /* 0x00007770050b7816 */ /* 0x000fe200000000ff */
[----:B------:R-:W-:Y:S01]  /*2950*/  IMAD.U32 R22, R10, 0x10000, RZ ;  /* 0x000100000a167824 */ /* 0x000fe200078e00ff */
[----:B------:R-:W-:Y:S01]  /*2960*/  PRMT R10, R4, 0x7770, RZ ;  /* 0x00007770040a7816 */ /* 0x000fe200000000ff */
[----:B------:R-:W-:Y:S01]  /*2970*/  IMAD.U32 R24, R24, 0x10000, RZ ;  /* 0x0001000018187824 */ /* 0x000fe200078e00ff */
[----:B------:R-:W-:Y:S02]  /*2980*/  LOP3.LUT R21, R20, 0xff0000, RZ, 0xc0, !PT ;  /* 0x00ff000014157812 */ /* 0x000fe400078ec0ff */
[----:B------:R-:W-:-:S02]  /*2990*/  LOP3.LUT R22, R22, 0xff0000, RZ, 0xc0, !PT ;  /* 0x00ff000016167812 */ /* 0x000fc400078ec0ff */
[----:B------:R-:W-:Y:S01]  /*29a0*/  PRMT R20, R6, 0x7771, RZ ;  /* 0x0000777106147816 */ /* 0x000fe200000000ff */
[----:B------:R-:W-:Y:S01]  /*29b0*/  IMAD R10, R10, 0x1000000, R21 ;  /* 0x010000000a0a7824 */ /* 0x000fe200078e0215 */
[C---:B------:R-:W-:Y:S01]  /*29c0*/  PRMT R21, R4.reuse, 0x7773, RZ ;  /* 0x0000777304157816 */ /* 0x040fe200000000ff */
[----:B------:R-:W-:Y:S01]  /*29d0*/  IMAD R11, R11, 0x1000000, R22 ;  /* 0x010000000b0b7824 */ /* 0x000fe200078e0216 */
[----:B------:R-:W-:Y:S01]  /*29e0*/  PRMT R22, R4, 0x7772, RZ ;  /* 0x0000777204167816 */ /* 0x000fe200000000ff */
[----:B------:R-:W-:Y:S01]  /*29f0*/  IMAD.U32 R23, R20, 0x10000, RZ ;  /* 0x0001000014177824 */ /* 0x000fe200078e00ff */
[C---:B------:R-:W-:Y:S01]  /*2a00*/  PRMT R4, R5.reuse, 0x7772, RZ ;  /* 0x0000777205047816 */ /* 0x040fe200000000ff */
[----:B---3-5:R-:W-:Y:S01]  /*2a10*/  IMAD R9, R0, 0x100, R9 ;  /* 0x0000010000097824 */ /* 0x028fe200078e0209 */
[----:B------:R-:W-:Y:S01]  /*2a20*/  PRMT R20, R5, 0x7773, RZ ;  /* 0x0000777305147816 */ /* 0x000fe200000000ff */
[----:B------:R-:W-:Y:S01]  /*2a30*/  IMAD.SHL.U32 R22, R22, 0x100, RZ ;  /* 0x0000010016167824 */ /* 0x000fe200078e00ff */
[----:B------:R-:W-:Y:S01]  /*2a40*/  LOP3.LUT R5, R23, 0xff0000, RZ, 0xc0, !PT ;  /* 0x00ff000017057812 */ /* 0x000fe200078ec0ff */
[----:B------:R-:W-:Y:S01]  /*2a50*/  IMAD.SHL.U32 R23, R4, 0x100, RZ ;  /* 0x0000010004177824 */ /* 0x000fe200078e00ff */
[----:B------:R-:W-:-:S02]  /*2a60*/  PRMT R26, R6, 0x7770, RZ ;  /* 0x00007770061a7816 */ /* 0x000fc400000000ff */
[----:B------:R-:W-:Y:S02]  /*2a70*/  LOP3.LUT R10, R21, R10, R22, 0xfe, !PT ;  /* 0x0000000a150a7212 */ /* 0x000fe400078efe16 */
[----:B------:R-:W-:Y:S01]  /*2a80*/  LOP3.LUT R11, R20, R11, R23, 0xfe, !PT ;  /* 0x0000000b140b7212 */ /* 0x000fe200078efe17 */
[----:B------:R-:W-:Y:S01]  /*2a90*/  IMAD R4, R26, 0x1000000, R5 ;  /* 0x010000001a047824 */ /* 0x000fe200078e0205 */
[----:B------:R-:W-:Y:S02]  /*2aa0*/  PRMT R22, R16, 0x7771, RZ ;  /* 0x0000777110167816 */ /* 0x000fe400000000ff */
[----:B------:R-:W-:Y:S02]  /*2ab0*/  PRMT R21, R17, 0x7771, RZ ;  /* 0x0000777111157816 */ /* 0x000fe400000000ff */
[C---:B------:R-:W-:Y:S02]  /*2ac0*/  PRMT R20, R6.reuse, 0x7772, RZ ;  /* 0x0000777206147816 */ /* 0x040fe400000000ff */
[----:B------:R-:W-:Y:S01]  /*2ad0*/  PRMT R23, R6, 0x7773, RZ ;  /* 0x0000777306177816 */ /* 0x000fe200000000ff */
[----:B------:R-:W-:Y:S01]  /*2ae0*/  IMAD.U32 R6, R22, 0x10000, RZ ;  /* 0x0001000016067824 */ /* 0x000fe200078e00ff */
[----:B------:R-:W-:Y:S01]  /*2af0*/  LOP3.LUT R24, R24, 0xff0000, RZ, 0xc0, !PT ;  /* 0x00ff000018187812 */ /* 0x000fe200078ec0ff */
[----:B------:R-:W-:Y:S01]  /*2b00*/  IMAD.U32 R21, R21, 0x10000, RZ ;  /* 0x0001000015157824 */ /* 0x000fe200078e00ff */
[----:B------:R-:W-:Y:S01]  /*2b10*/  PRMT R25, R7, 0x7770, RZ ;  /* 0x0000777007197816 */ /* 0x000fe200000000ff */
[----:B------:R-:W-:Y:S01]  /*2b20*/  IMAD.SHL.U32 R20, R20, 0x100, RZ ;  /* 0x0000010014147824 */ /* 0x000fe200078e00ff */
[----:B------:R-:W-:-:S02]  /*2b30*/  PRMT R22, R18, 0x7771, RZ ;  /* 0x0000777112167816 */ /* 0x000fc400000000ff */
[----:B------:R-:W-:Y:S01]  /*2b40*/  LOP3.LUT R21, R21, 0xff0000, RZ, 0xc0, !PT ;  /* 0x00ff000015157812 */ /* 0x000fe200078ec0ff */
[----:B------:R-:W-:Y:S01]  /*2b50*/  IMAD R5, R25, 0x1000000, R24 ;  /* 0x0100000019057824 */ /* 0x000fe200078e0218 */
[----:B------:R-:W-:Y:S01]  /*2b60*/  PRMT R24, R17, 0x7770, RZ ;  /* 0x0000777011187816 */ /* 0x000fe200000000ff */
[----:B------:R-:W-:Y:S01]  /*2b70*/  IMAD.U32 R22, R22, 0x10000, RZ ;  /* 0x0001000016167824 */ /* 0x000fe200078e00ff */
[----:B------:R-:W-:Y:S02]  /*2b80*/  LOP3.LUT R4, R23, R4, R20, 0xfe, !PT ;  /* 0x0000000417047212 */ /* 0x000fe400078efe14 */
[----:B------:R-:W-:Y:S01]  /*2b90*/  PRMT R20, R19, 0x7771, RZ ;  /* 0x0000777113147816 */ /* 0x000fe200000000ff */
[----:B------:R-:W-:Y:S01]  /*2ba0*/  IMAD R21, R24, 0x1000000, R21 ;  /* 0x0100000018157824 */ /* 0x000fe200078e0215 */
[----:B------:R-:W-:Y:S02]  /*2bb0*/  PRMT R25, R16, 0x7770, RZ ;  /* 0x0000777010197816 */ /* 0x000fe400000000ff */
[----:B------:R-:W-:Y:S01]  /*2bc0*/  LOP3.LUT R6, R6, 0xff0000, RZ, 0xc0, !PT ;  /* 0x00ff000006067812 */ /* 0x000fe200078ec0ff */
[----:B------:R-:W-:Y:S01]  /*2bd0*/  IMAD.U32 R24, R20, 0x10000, RZ ;  /* 0x0001000014187824 */ /* 0x000fe200078e00ff */
[----:B------:R-:W-:-:S02]  /*2be0*/  PRMT R23, R18, 0x7770, RZ ;  /* 0x0000777012177816 */ /* 0x000fc400000000ff */
[----:B------:R-:W-:Y:S01]  /*2bf0*/  LOP3.LUT R22, R22, 0xff0000, RZ, 0xc0, !PT ;  /* 0x00ff000016167812 */ /* 0x000fe200078ec0ff */
[----:B------:R-:W-:Y:S01]  /*2c00*/  IMAD R6, R25, 0x1000000, R6 ;  /* 0x0100000019067824 */ /* 0x000fe200078e0206 */
[C---:B------:R-:W-:Y:S02]  /*2c10*/  PRMT R26, R7.reuse, 0x7772, RZ ;  /* 0x00007772071a7816 */ /* 0x040fe400000000ff */
[----:B------:R-:W-:Y:S01]  /*2c20*/  PRMT R20, R7, 0x7773, RZ ;  /* 0x0000777307147816 */ /* 0x000fe200000000ff */
[----:B------:R-:W-:Y:S01]  /*2c30*/  IMAD R23, R23, 0x1000000, R22 ;  /* 0x0100000017177824 */ /* 0x000fe200078e0216 */
[----:B----4-:R-:W-:Y:S02]  /*2c40*/  PRMT R7, R12, 0x7771, RZ ;  /* 0x000077710c077816 */ /* 0x010fe400000000ff */
[----:B------:R-:W-:Y:S02]  /*2c50*/  PRMT R22, R19, 0x7770, RZ ;  /* 0x0000777013167816 */ /* 0x000fe400000000ff */
[----:B------:R-:W-:Y:S01]  /*2c60*/  LOP3.LUT R25, R24, 0xff0000, RZ, 0xc0, !PT ;  /* 0x00ff000018197812 */ /* 0x000fe200078ec0ff */
[----:B------:R-:W-:Y:S01]  /*2c70*/  IMAD.U32 R7, R7, 0x10000, RZ ;  /* 0x0001000007077824 */ /* 0x000fe200078e00ff */
[----:B------:R-:W-:Y:S01]  /*2c80*/  PRMT R0, R8, 0x7770, RZ ;  /* 0x0000777008007816 */ /* 0x000fe200000000ff */
[----:B------:R-:W-:Y:S01]  /*2c90*/  IMAD.SHL.U32 R24, R26, 0x100, RZ ;  /* 0x000001001a187824 */ /* 0x000fe200078e00ff */
[----:B------:R-:W-:Y:S01]  /*2ca0*/  PRMT R8, R8, 0x7771, RZ ;  /* 0x0000777108087816 */ /* 0x000fe200000000ff */
[----:B------:R-:W-:Y:S01]  /*2cb0*/  IMAD R22, R22, 0x1000000, R25 ;  /* 0x0100000016167824 */ /* 0x000fe200078e0219 */
[----:B------:R-:W-:Y:S01]  /*2cc0*/  PRMT R25, R16, 0x7772, RZ ;  /* 0x0000777210197816 */ /* 0x000fe200000000ff */
[----:B------:R-:W-:Y:S01]  /*2cd0*/  IMAD.SHL.U32 R0, R0, 0x100, RZ ;  /* 0x0000010000007824 */ /* 0x000fe200078e00ff */
[----:B------:R-:W-:-:S02]  /*2ce0*/  LOP3.LUT R27, R7, 0xff0000, RZ, 0xc0, !PT ;  /* 0x00ff0000071b7812 */ /* 0x000fc400078ec0ff */
[----:B------:R-:W-:Y:S01]  /*2cf0*/  PRMT R7, R13, 0x7771, RZ ;  /* 0x000077710d077816 */ /* 0x000fe200000000ff */
[----:B------:R-:W-:Y:S01]  /*2d00*/  IMAD.SHL.U32 R25, R25, 0x100, RZ ;  /* 0x0000010019197824 */ /* 0x000fe200078e00ff */
[----:B------:R-:W-:Y:S02]  /*2d10*/  PRMT R16, R16, 0x7773, RZ ;  /* 0x0000777310107816 */ /* 0x000fe400000000ff */
[----:B------:R-:W-:Y:S01]  /*2d20*/  LOP3.LUT R5, R20, R5, R24, 0xfe, !PT ;  /* 0x0000000514057212 */ /* 0x000fe200078efe18 */
[----:B------:R-:W-:Y:S01]  /*2d30*/  IMAD.U32 R7, R7, 0x10000, RZ ;  /* 0x0001000007077824 */ /* 0x000fe200078e00ff */
[----:B------:R-:W-:Y:S02]  /*2d40*/  LOP3.LUT R6, R16, R6, R25, 0xfe, !PT ;  /* 0x0000000610067212 */ /* 0x000fe400078efe19 */
[----:B------:R-:W-:Y:S02]  /*2d50*/  PRMT R16, R17, 0x7772, RZ ;  /* 0x0000777211107816 */ /* 0x000fe400000000ff */
[----:B------:R-:W-:-:S02]  /*2d60*/  PRMT R20, R13, 0x7770, RZ ;  /* 0x000077700d147816 */ /* 0x000fc400000000ff */
[----:B------:R-:W-:Y:S01]  /*2d70*/  LOP3.LUT R25, R7, 0xff0000, RZ, 0xc0, !PT ;  /* 0x00ff000007197812 */ /* 0x000fe200078ec0ff */
[----:B------:R-:W-:Y:S01]  /*2d80*/  IMAD.SHL.U32 R16, R16, 0x100, RZ ;  /* 0x0000010010107824 */ /* 0x000fe200078e00ff */
[----:B------:R-:W-:Y:S02]  /*2d90*/  PRMT R7, R14, 0x7771, RZ ;  /* 0x000077710e077816 */ /* 0x000fe400000000ff */
[----:B------:R-:W-:Y:S01]  /*2da0*/  PRMT R17, R17, 0x7773, RZ ;  /* 0x0000777311117816 */ /* 0x000fe200000000ff */
[----:B------:R-:W-:Y:S01]  /*2db0*/  IMAD R20, R20, 0x1000000, R25 ;  /* 0x0100000014147824 */ /* 0x000fe200078e0219 */
[----:B------:R-:W-:Y:S01]  /*2dc0*/  PRMT R24, R12, 0x7770, RZ ;  /* 0x000077700c187816 */ /* 0x000fe200000000ff */
[----:B------:R-:W-:Y:S01]  /*2dd0*/  IMAD.U32 R25, R7, 0x10000, RZ ;  /* 0x0001000007197824 */ /* 0x000fe200078e00ff */
[----:B------:R-:W-:Y:S02]  /*2de0*/  LOP3.LUT R7, R17, R21, R16, 0xfe, !PT ;  /* 0x0000001511077212 */ /* 0x000fe400078efe10 */
[----:B------:R-:W-:Y:S01]  /*2df0*/  PRMT R16, R18, 0x7772, RZ ;  /* 0x0000777212107816 */ /* 0x000fe200000000ff */
[----:B------:R-:W-:Y:S01]  /*2e00*/  IMAD R24, R24, 0x1000000, R27 ;  /* 0x0100000018187824 */ /* 0x000fe200078e021b */
[----:B------:R-:W-:-:S02]  /*2e10*/  PRMT R17, R19, 0x7772, RZ ;  /* 0x0000777213117816 */ /* 0x000fc400000000ff */
[----:B------:R-:W-:Y:S01]  /*2e20*/  PRMT R18, R18, 0x7773, RZ ;  /* 0x0000777312127816 */ /* 0x000fe200000000ff */
[----:B------:R-:W-:Y:S01]  /*2e30*/  IMAD.SHL.U32 R16, R16, 0x100, RZ ;  /* 0x0000010010107824 */ /* 0x000fe200078e00ff */
[----:B------:R-:W-:Y:S01]  /*2e40*/  LOP3.LUT R26, R25, 0xff0000, RZ, 0xc0, !PT ;  /* 0x00ff0000191a7812 */ /* 0x000fe200078ec0ff */
[----:B------:R-:W-:Y:S01]  /*2e50*/  IMAD.SHL.U32 R17, R17, 0x100, RZ ;  /* 0x0000010011117824 */ /* 0x000fe200078e00ff */
[----:B------:R-:W-:Y:S02]  /*2e60*/  PRMT R25, R19, 0x7773, RZ ;  /* 0x0000777313197816 */ /* 0x000fe400000000ff */
[----:B------:R-:W-:Y:S02]  /*2e70*/  LOP3.LUT R16, R18, R23, R16, 0xfe, !PT ;  /* 0x0000001712107212 */ /* 0x000fe400078efe10 */
[----:B------:R-:W-:Y:S02]  /*2e80*/  PRMT R23, R15, 0x7771, RZ ;  /* 0x000077710f177816 */ /* 0x000fe400000000ff */
[----:B------:R-:W-:-:S02]  /*2e90*/  PRMT R19, R3, 0x7771, RZ ;  /* 0x0000777103137816 */ /* 0x000fc400000000ff */
[C---:B------:R-:W-:Y:S02]  /*2ea0*/  PRMT R18, R12.reuse, 0x7772, RZ ;  /* 0x000077720c127816 */ /* 0x040fe400000000ff */
[----:B------:R-:W-:Y:S01]  /*2eb0*/  LOP3.LUT R17, R25, R22, R17, 0xfe, !PT ;  /* 0x0000001619117212 */ /* 0x000fe200078efe11 */
[----:B------:R-:W-:Y:S01]  /*2ec0*/  IMAD.U32 R25, R23, 0x10000, RZ ;  /* 0x0001000017197824 */ /* 0x000fe200078e00ff */
[----:B------:R-:W-:Y:S01]  /*2ed0*/  PRMT R23, R15, 0x7770, RZ ;  /* 0x000077700f177816 */ /* 0x000fe200000000ff */
[----:B------:R-:W-:Y:S01]  /*2ee0*/  IMAD.U32 R22, R19, 0x10000, RZ ;  /* 0x0001000013167824 */ /* 0x000fe200078e00ff */
[----:B------:R-:W-:Y:S01]  /*2ef0*/  PRMT R19, R12, 0x7773, RZ ;  /* 0x000077730c137816 */ /* 0x000fe200000000ff */
[----:B------:R-:W-:Y:S01]  /*2f00*/  IMAD.SHL.U32 R18, R18, 0x100, RZ ;  /* 0x0000010012127824 */ /* 0x000fe200078e00ff */
[----:B------:R-:W-:Y:S02]  /*2f10*/  LOP3.LUT R12, R25, 0xff0000, RZ, 0xc0, !PT ;  /* 0x00ff0000190c7812 */ /* 0x000fe400078ec0ff */
[----:B------:R-:W-:-:S02]  /*2f20*/  LOP3.LUT R25, R22, 0xff0000, RZ, 0xc0, !PT ;  /* 0x00ff000016197812 */ /* 0x000fc400078ec0ff */
[----:B------:R-:W-:Y:S01]  /*2f30*/  PRMT R22, R3, 0x7770, RZ ;  /* 0x0000777003167816 */ /* 0x000fe200000000ff */
[----:B------:R-:W-:Y:S01]  /*2f40*/  IMAD R23, R23, 0x1000000, R12 ;  /* 0x0100000017177824 */ /* 0x000fe200078e020c */
[----:B------:R-:W-:Y:S02]  /*2f50*/  LOP3.LUT R18, R19, R24, R18, 0xfe, !PT ;  /* 0x0000001813127212 */ /* 0x000fe400078efe12 */
[C---:B------:R-:W-:Y:S01]  /*2f60*/  PRMT R19, R13.reuse, 0x7772, RZ ;  /* 0x000077720d137816 */ /* 0x040fe200000000ff */
[----:B------:R-:W-:Y:S01]  /*2f70*/  IMAD R22, R22, 0x1000000, R25 ;  /* 0x0100000016167824 */ /* 0x000fe200078e0219 */
[----:B------:R-:W-:Y:S02]  /*2f80*/  PRMT R25, R13, 0x7773, RZ ;  /* 0x000077730d197816 */ /* 0x000fe400000000ff */
[----:B------:R-:W-:Y:S01]  /*2f90*/  PRMT R13, R15, 0x7772, RZ ;  /* 0x000077720f0d7816 */ /* 0x000fe200000000ff */
[----:B------:R-:W-:Y:S01]  /*2fa0*/  IMAD.SHL.U32 R19, R19, 0x100, RZ ;  /* 0x0000010013137824 */ /* 0x000fe200078e00ff */
[----:B------:R-:W-:-:S02]  /*2fb0*/  PRMT R24, R15, 0x7773, RZ ;  /* 0x000077730f187816 */ /* 0x000fc400000000ff */
[----:B------:R-:W-:Y:S01]  /*2fc0*/  PRMT R15, R3, 0x7772, RZ ;  /* 0x00007772030f7816 */ /* 0x000fe200000000ff */
[----:B------:R-:W-:Y:S01]  /*2fd0*/  IMAD.SHL.U32 R13, R13, 0x100, RZ ;  /* 0x000001000d0d7824 */ /* 0x000fe200078e00ff */
[C---:B------:R-:W-:Y:S02]  /*2fe0*/  PRMT R21, R14.reuse, 0x7770, RZ ;  /* 0x000077700e157816 */ /* 0x040fe400000000ff */
[C---:B------:R-:W-:Y:S02]  /*2ff0*/  PRMT R12, R14.reuse, 0x7772, RZ ;  /* 0x000077720e0c7816 */ /* 0x040fe400000000ff */
[----:B------:R-:W-:Y:S01]  /*3000*/  LOP3.LUT R19, R25, R20, R19, 0xfe, !PT ;  /* 0x0000001419137212 */ /* 0x000fe200078efe13 */
[----:B------:R-:W-:Y:S01]  /*3010*/  IMAD.SHL.U32 R20, R15, 0x100, RZ ;  /* 0x000001000f147824 */ /* 0x000fe200078e00ff */
[----:B------:R-:W-:Y:S01]  /*3020*/  PRMT R14, R14, 0x7773, RZ ;  /* 0x000077730e0e7816 */ /* 0x000fe200000000ff */
[----:B------:R-:W-:Y:S01]  /*3030*/  IMAD R21, R21, 0x1000000, R26 ;  /* 0x0100000015157824 */ /* 0x000fe200078e021a */
[----:B------:R-:W-:Y:S01]  /*3040*/  PRMT R3, R3, 0x7773, RZ ;  /* 0x0000777303037816 */ /* 0x000fe200000000ff */
[----:B------:R-:W-:Y:S01]  /*3050*/  IMAD.SHL.U32 R12, R12, 0x100, RZ ;  /* 0x000001000c0c7824 */ /* 0x000fe200078e00ff */
[----:B------:R-:W-:Y:S01]  /*3060*/  LOP3.LUT R13, R24, R23, R13, 0xfe, !PT ;  /* 0x00000017180d7212 */ /* 0x000fe200078efe0d */
[----:B------:R-:W-:Y:S01]  /*3070*/  IMAD.U32 R15, R9, 0x10000, RZ ;  /* 0x00010000090f7824 */ /* 0x000fe200078e00ff */
[----:B------:R-:W-:-:S02]  /*3080*/  LOP3.LUT R9, R3, R22, R20, 0xfe, !PT ;  /* 0x0000001603097212 */ /* 0x000fc400078efe14 */
[----:B------:R-:W-:Y:S02]  /*3090*/  LOP3.LUT R12, R14, R21, R12, 0xfe, !PT ;  /* 0x000000150e0c7212 */ /* 0x000fe400078efe0c */
[----:B------:R-:W-:Y:S01]  /*30a0*/  LOP3.LUT R8, R8, R15, R0, 0xfe, !PT ;  /* 0x0000000f08087212 */ /* 0x000fe200078efe00 */
[----:B------:R-:W-:Y:S06]  /*30b0*/  BRA `(.L_x_16) ;  /* 0x0000001000d47947 */ /* 0x000fec0003800000 */
.L_x_15:
[----:B------:R-:W2:Y:S04]  /*30c0*/  LDL.64 R20, [R1+0x110] ;  /* 0x0001100001147983 */ /* 0x000ea80000100a00 */
[----:B------:R-:W3:Y:S04]  /*30d0*/  LDL R4, [R1+0x10c] ;  /* 0x00010c0001047983 */ /* 0x000ee80000100800 */
[----:B------:R-:W4:Y:S04]  /*30e0*/  LDL.64 R8, [R1+0x118] ;  /* 0x0001180001087983 */ /* 0x000f280000100a00 */
[----:B-1----:R-:W4:Y:S04]  /*30f0*/  LDL.U8 R5, [R1+0x109] ;  /* 0x0001090001057983 */ /* 0x002f280000100000 */
[----:B------:R-:W4:Y:S04]  /*3100*/  LDL.64 R10, [R1+0x120] ;  /* 0x00012000010a7983 */ /* 0x000f280000100a00 */
[----:B0-----:R-:W4:Y:S04]  /*3110*/  LDL.U16 R3, [R1+0x10a] ;  /* 0x00010a0001037983 */ /* 0x001f280000100400 */
[----:B------:R-:W4:Y:S04]  /*3120*/  LDL.64 R12, [R1+0x128] ;  /* 0x00012800010c7983 */ /* 0x000f280000100a00 */
[----:B------:R-:W4:Y:S04]  /*3130*/  LDL.64 R14, [R1+0x130] ;  /* 0x00013000010e7983 */ /* 0x000f280000100a00 */
[----:B------:R-:W4:Y:S04]  /*3140*/  LDL.64 R16, [R1+0x138] ;  /* 0x0001380001107983 */ /* 0x000f280000100a00 */
[----:B------:R-:W4:Y:S01]  /*3150*/  LDL.64 R18, [R1+0x140] ;  /* 0x0001400001127983 */ /* 0x000f220000100a00 */
[----:B--2---:R-:W-:-:S02]  /*3160*/  PRMT R6, R20, 0x7771, RZ ;  /* 0x0000777114067816 */ /* 0x004fc400000000ff */
[----:B------:R-:W-:Y:S02]  /*3170*/  PRMT R22, R21, 0x7771, RZ ;  /* 0x0000777115167816 */ /* 0x000fe400000000ff */
[----:B---3--:R-:W-:Y:S01]  /*3180*/  PRMT R24, R4, 0x7770, RZ ;  /* 0x0000777004187816 */ /* 0x008fe200000000ff */
[----:B------:R-:W-:Y:S01]  /*3190*/  IMAD.U32 R7, R6, 0x10000, RZ ;  /* 0x0001000006077824 */ /* 0x000fe200078e00ff */
[----:B------:R-:W-:-:S04]  /*31a0*/  PRMT R6, R20, 0x7770, RZ ;  /* 0x0000777014067816 */ /* 0x000fc800000000ff */
[----:B------:R-:W-:Y:S02]  /*31b0*/  LOP3.LUT R23, R7, 0xff0000, RZ, 0xc0, !PT ;  /* 0x00ff000007177812 */ /* 0x000fe400078ec0ff */
[----:B------:R-:W-:-:S03]  /*31c0*/  PRMT R7, R4, 0x7771, RZ ;  /* 0x0000777104077816 */ /* 0x000fc600000000ff */
[----:B------:R-:W-:Y:S02]  /*31d0*/  IMAD R6, R6, 0x1000000, R23 ;  /* 0x0100000006067824 */ /* 0x000fe400078e0217 */
[----:B------:R-:W-:Y:S01]  /*31e0*/  IMAD.U32 R23, R22, 0x10000, RZ ;  /* 0x0001000016177824 */ /* 0x000fe200078e00ff */
[----:B------:R-:W-:Y:S01]  /*31f0*/  PRMT R22, R21, 0x7770, RZ ;  /* 0x0000777015167816 */ /* 0x000fe200000000ff */
[----:B------:R-:W-:-:S03]  /*3200*/  IMAD.U32 R7, R7, 0x10000, RZ ;  /* 0x0001000007077824 */ /* 0x000fc600078e00ff */
[----:B------:R-:W-:Y:S02]  /*3210*/  LOP3.LUT R27, R23, 0xff0000, RZ, 0xc0, !PT ;  /* 0x00ff0000171b7812 */ /* 0x000fe400078ec0ff */
[----:B------:R-:W-:Y:S02]  /*3220*/  LOP3.LUT R25, R7, 0xff0000, RZ, 0xc0, !PT ;  /* 0x00ff000007197812 */ /* 0x000fe400078ec0ff */
[----:B----4-:R-:W-:Y:S01]  /*3230*/  PRMT R23, R8, 0x7771, RZ ;  /* 0x0000777108177816 */ /* 0x010fe200000000ff */
[----:B------:R-:W-:Y:S02]  /*3240*/  IMAD R7, R22, 0x1000000, R27 ;  /* 0x0100000016077824 */ /* 0x000fe400078e021b */
[----:B------:R-:W-:Y:S01]  /*3250*/  IMAD R22, R24, 0x1000000, R25 ;  /* 0x0100000018167824 */ /* 0x000fe200078e0219 */
[----:B------:R-:W-:Y:S01]  /*3260*/  PRMT R25, R20, 0x7772, RZ ;  /* 0x0000777214197816 */ /* 0x000fe200000000ff */
[----:B------:R-:W-:Y:S02]  /*3270*/  IMAD.U32 R24, R23, 0x10000, RZ ;  /* 0x0001000017187824 */ /* 0x000fe400078e00ff */
[----:B-----5:R-:W-:Y:S01]  /*3280*/  IMAD R23, R0, 0x100, R5 ;  /* 0x0000010000177824 */ /* 0x020fe200078e0205 */
[----:B------:R-:W-:Y:S01]  /*3290*/  PRMT R0, R8, 0x7770, RZ ;  /* 0x0000777008007816 */ /* 0x000fe200000000ff */
[----:B------:R-:W-:Y:S01]  /*32a0*/  IMAD.SHL.U32 R25, R25, 0x100, RZ ;  /* 0x0000010019197824 */ /* 0x000fe200078e00ff */
[----:B------:R-:W-:-:S02]  /*32b0*/  LOP3.LUT R5, R24, 0xff0000, RZ, 0xc0, !PT ;  /* 0x00ff000018057812 */ /* 0x000fc400078ec0ff */
[----:B------:R-:W-:Y:S02]  /*32c0*/  PRMT R24, R20, 0x7773, RZ ;  /* 0x0000777314187816 */ /* 0x000fe400000000ff */
[C---:B------:R-:W-:Y:S01]  /*32d0*/  PRMT R20, R21.reuse, 0x7772, RZ ;  /* 0x0000777215147816 */ /* 0x040fe200000000ff */
[----:B------:R-:W-:Y:S01]  /*32e0*/  IMAD R0, R0, 0x1000000, R5 ;  /* 0x0100000000007824 */ /* 0x000fe200078e0205 */
[----:B------:R-:W-:Y:S02]  /*32f0*/  PRMT R5, R21, 0x7773, RZ ;  /* 0x0000777315057816 */ /* 0x000fe400000000ff */
[----:B------:R-:W-:Y:S01]  /*3300*/  PRMT R21, R10, 0x7771, RZ ;  /* 0x000077710a157816 */ /* 0x000fe200000000ff */
[----:B------:R-:W-:Y:S01]  /*3310*/  IMAD.SHL.U32 R26, R20, 0x100, RZ ;  /* 0x00000100141a7824 */ /* 0x000fe200078e00ff */
[----:B------:R-:W-:Y:S02]  /*3320*/  PRMT R20, R9, 0x7771, RZ ;  /* 0x0000777109147816 */ /* 0x000fe400000000ff */
[----:B------:R-:W-:Y:S01]  /*3330*/  LOP3.LUT R6, R24, R6, R25, 0xfe, !PT ;  /* 0x0000000618067212 */ /* 0x000fe200078efe19 */
[----:B------:R-:W-:Y:S01]  /*3340*/  IMAD.U32 R24, R21, 0x10000, RZ ;  /* 0x0001000015187824 */ /* 0x000fe200078e00ff */
[----:B------:R-:W-:Y:S01]  /*3350*/  LOP3.LUT R7, R5, R7, R26, 0xfe, !PT ;  /* 0x0000000705077212 */ /* 0x000fe200078efe1a */
[----:B------:R-:W-:Y:S01]  /*3360*/  IMAD.U32 R20, R20, 0x10000, RZ ;  /* 0x0001000014147824 */ /* 0x000fe200078e00ff */
[----:B------:R-:W-:-:S02]  /*3370*/  PRMT R5, R4, 0x7772, RZ ;  /* 0x0000777204057816 */ /* 0x000fc400000000ff */
[----:B------:R-:W-:Y:S02]  /*3380*/  PRMT R25, R4, 0x7773, RZ ;  /* 0x0000777304197816 */ /* 0x000fe400000000ff */
[----:B------:R-:W-:Y:S01]  /*3390*/  PRMT R4, R11, 0x7771, RZ ;  /* 0x000077710b047816 */ /* 0x000fe200000000ff */
[----:B------:R-:W-:Y:S01]  /*33a0*/  IMAD.SHL.U32 R5, R5, 0x100, RZ ;  /* 0x0000010005057824 */ /* 0x000fe200078e00ff */
[----:B------:R-:W-:Y:S02]  /*33b0*/  PRMT R21, R9, 0x7770, RZ ;  /* 0x0000777009157816 */ /* 0x000fe400000000ff */
[----:B------:R-:W-:Y:S01]  /*33c0*/  LOP3.LUT R20, R20, 0xff0000, RZ, 0xc0, !PT ;  /* 0x00ff000014147812 */ /* 0x000fe200078ec0ff */
[----:B------:R-:W-:Y:S01]  /*33d0*/  IMAD.U32 R4, R4, 0x10000, RZ ;  /* 0x0001000004047824 */ /* 0x000fe200078e00ff */
[----:B------:R-:W-:Y:S02]  /*33e0*/  LOP3.LUT R27, R24, 0xff0000, RZ, 0xc0, !PT ;  /* 0x00ff0000181b7812 */ /* 0x000fe400078ec0ff */
[----:B------:R-:W-:Y:S01]  /*33f0*/  PRMT R24, R10, 0x7770, RZ ;  /* 0x000077700a187816 */ /* 0x000fe200000000ff */
[----:B------:R-:W-:Y:S01]  /*3400*/  IMAD R21, R21, 0x1000000, R20 ;  /* 0x0100000015157824 */ /* 0x000fe200078e0214 */
[----:B------:R-:W-:-:S02]  /*3410*/  LOP3.LUT R5, R25, R22, R5, 0xfe, !PT ;  /* 0x0000001619057212 */ /* 0x000fc400078efe05 */
[C---:B------:R-:W-:Y:S01]  /*3420*/  PRMT R25, R3.reuse, 0x7770, RZ ;  /* 0x0000777003197816 */ /* 0x040fe200000000ff */
[----:B------:R-:W-:Y:S01]  /*3430*/  IMAD R20, R24, 0x1000000, R27 ;  /* 0x0100000018147824 */ /* 0x000fe200078e021b */
[----:B------:R-:W-:Y:S01]  /*3440*/  PRMT R27, R3, 0x7771, RZ ;  /* 0x00007771031b7816 */ /* 0x000fe200000000ff */
[----:B------:R-:W-:Y:S01]  /*3450*/  IMAD.U32 R24, R23, 0x10000, RZ ;  /* 0x0001000017187824 */ /* 0x000fe200078e00ff */
[----:B------:R-:W-:Y:S02]  /*3460*/  PRMT R22, R11, 0x7770, RZ ;  /* 0x000077700b167816 */ /* 0x000fe400000000ff */
[----:B------:R-:W-:Y:S01]  /*3470*/  LOP3.LUT R3, R4, 0xff0000, RZ, 0xc0, !PT ;  /* 0x00ff000004037812 */ /* 0x000fe200078ec0ff */
[----:B------:R-:W-:Y:S01]  /*3480*/  IMAD.SHL.U32 R4, R25, 0x100, RZ ;  /* 0x0000010019047824 */ /* 0x000fe200078e00ff */
[C---:B------:R-:W-:Y:S02]  /*3490*/  PRMT R23, R12.reuse, 0x7771, RZ ;  /* 0x000077710c177816 */ /* 0x040fe400000000ff */
[----:B------:R-:W-:Y:S01]  /*34a0*/  PRMT R25, R12, 0x7770, RZ ;  /* 0x000077700c197816 */ /* 0x000fe200000000ff */
[----:B------:R-:W-:Y:S01]  /*34b0*/  IMAD R22, R22, 0x1000000, R3 ;  /* 0x0100000016167824 */ /* 0x000fe200078e0203 */
[----:B------:R-:W-:Y:S01]  /*34c0*/  PRMT R3, R8, 0x7772, RZ ;  /* 0x0000777208037816 */ /* 0x000fe200000000ff */
[----:B------:R-:W-:Y:S01]  /*34d0*/  IMAD.U32 R23, R23, 0x10000, RZ ;  /* 0x0001000017177824 */ /* 0x000fe200078e00ff */
[----:B------:R-:W-:-:S02]  /*34e0*/  LOP3.LUT R4, R27, R24, R4, 0xfe, !PT ;  /* 0x000000181b047212 */ /* 0x000fc400078efe04 */
[----:B------:R-:W-:Y:S02]  /*34f0*/  PRMT R24, R13, 0x7771, RZ ;  /* 0x000077710d187816 */ /* 0x000fe400000000ff */
[----:B------:R-:W-:Y:S01]  /*3500*/  LOP3.LUT R26, R23, 0xff0000, RZ, 0xc0, !PT ;  /* 0x00ff0000171a7812 */ /* 0x000fe200078ec0ff */
[----:B------:R-:W-:Y:S01]  /*3510*/  IMAD.SHL.U32 R23, R3, 0x100, RZ ;  /* 0x0000010003177824 */ /* 0x000fe200078e00ff */
[----:B------:R-:W-:Y:S01]  /*3520*/  PRMT R8, R8, 0x7773, RZ ;  /* 0x0000777308087816 */ /* 0x000fe200000000ff */
[----:B------:R-:W-:Y:S01]  /*3530*/  IMAD.U32 R24, R24, 0x10000, RZ ;  /* 0x0001000018187824 */ /* 0x000fe200078e00ff */
[----:B------:R0:W-:Y:S01]  /*3540*/  STL.128 [R1], R4 ;  /* 0x0000000401007387 */ /* 0x0001e20000100c00 */
[----:B------:R-:W-:Y:S01]  /*3550*/  IMAD R3, R25, 0x1000000, R26 ;  /* 0x0100000019037824 */ /* 0x000fe200078e021a */
[----:B------:R-:W-:Y:S02]  /*3560*/  LOP3.LUT R8, R8, R0, R23, 0xfe, !PT ;  /* 0x0000000008087212 */ /* 0x000fe400078efe17 */
[----:B------:R-:W-:-:S02]  /*3570*/  PRMT R0, R9, 0x7772, RZ ;  /* 0x0000777209007816 */ /* 0x000fc400000000ff */
[----:B------:R-:W-:Y:S02]  /*3580*/  PRMT R23, R13, 0x7770, RZ ;  /* 0x000077700d177816 */ /* 0x000fe400000000ff */
[----:B------:R-:W-:Y:S01]  /*3590*/  LOP3.LUT R26, R24, 0xff0000, RZ, 0xc0, !PT ;  /* 0x00ff0000181a7812 */ /* 0x000fe200078ec0ff */
[----:B------:R-:W-:Y:S01]  /*35a0*/  IMAD.SHL.U32 R24, R0, 0x100, RZ ;  /* 0x0000010000187824 */ /* 0x000fe200078e00ff */
[----:B------:R-:W-:Y:S02]  /*35b0*/  PRMT R25, R14, 0x7771, RZ ;  /* 0x000077710e197816 */ /* 0x000fe400000000ff */
[----:B------:R-:W-:Y:S01]  /*35c0*/  PRMT R9, R9, 0x7773, RZ ;  /* 0x0000777309097816 */ /* 0x000fe200000000ff */
[----:B------:R-:W-:Y:S02]  /*35d0*/  IMAD R0, R23, 0x1000000, R26 ;  /* 0x0100000017007824 */ /* 0x000fe400078e021a */
[----:B------:R-:W-:Y:S01]  /*35e0*/  IMAD.U32 R23, R25, 0x10000, RZ ;  /* 0x0001000019177824 */ /* 0x000fe200078e00ff */
[----:B------:R-:W-:-:S02]  /*35f0*/  LOP3.LUT R9, R9, R21, R24, 0xfe, !PT ;  /* 0x0000001509097212 */ /* 0x000fc400078efe18 */
[C---:B------:R-:W-:Y:S02]  /*3600*/  PRMT R21, R10.reuse, 0x7772, RZ ;  /* 0x000077720a157816 */ /* 0x040fe400000000ff */
[----:B------:R-:W-:Y:S02]  /*3610*/  LOP3.LUT R26, R23, 0xff0000, RZ, 0xc0, !PT ;  /* 0x00ff0000171a7812 */ /* 0x000fe400078ec0ff */
[----:B------:R-:W-:Y:S01]  /*3620*/  PRMT R10, R10, 0x7773, RZ ;  /* 0x000077730a0a7816 */ /* 0x000fe200000000ff */
[----:B------:R-:W-:Y:S01]  /*3630*/  IMAD.SHL.U32 R23, R21, 0x100, RZ ;  /* 0x0000010015177824 */ /* 0x000fe200078e00ff */
[----:B------:R-:W-:Y:S02]  /*3640*/  PRMT R25, R14, 0x7770, RZ ;  /* 0x000077700e197816 */ /* 0x000fe400000000ff */
[----:B------:R-:W-:Y:S02]  /*3650*/  PRMT R24, R15, 0x7771, RZ ;  /* 0x000077710f187816 */ /* 0x000fe400000000ff */
[----:B------:R-:W-:Y:S01]  /*3660*/  LOP3.LUT R10, R10, R20, R23, 0xfe, !PT ;  /* 0x000000140a0a7212 */ /* 0x000fe200078efe17 */
[----:B------:R-:W-:Y:S01]  /*3670*/  IMAD R21, R25, 0x1000000, R26 ;  /* 0x0100000019157824 */ /* 0x000fe200078e021a */
[C---:B------:R-:W-:Y:S01]  /*3680*/  PRMT R20, R11.reuse, 0x7772, RZ ;  /* 0x000077720b147816 */ /* 0x040fe200000000ff */
[----:B------:R-:W-:Y:S01]  /*3690*/  IMAD.U32 R25, R24, 0x10000, RZ ;  /* 0x0001000018197824 */ /* 0x000fe200078e00ff */
[----:B------:R-:W-:-:S02]  /*36a0*/  PRMT R23, R11, 0x7773, RZ ;  /* 0x000077730b177816 */ /* 0x000fc400000000ff */
[----:B------:R-:W-:Y:S01]  /*36b0*/  PRMT R26, R16, 0x7771, RZ ;  /* 0x00007771101a7816 */ /* 0x000fe200000000ff */
[----:B------:R-:W-:Y:S01]  /*36c0*/  IMAD.SHL.U32 R11, R20, 0x100, RZ ;  /* 0x00000100140b7824 */ /* 0x000fe200078e00ff */
[----:B------:R-:W-:Y:S02]  /*36d0*/  PRMT R24, R15, 0x7770, RZ ;  /* 0x000077700f187816 */ /* 0x000fe400000000ff */
[----:B------:R-:W-:Y:S01]  /*36e0*/  LOP3.LUT R25, R25, 0xff0000, RZ, 0xc0, !PT ;  /* 0x00ff000019197812 */ /* 0x000fe200078ec0ff */
[----:B------:R-:W-:Y:S01]  /*36f0*/  IMAD.U32 R26, R26, 0x10000, RZ ;  /* 0x000100001a1a7824 */ /* 0x000fe200078e00ff */
[----:B------:R-:W-:Y:S02]  /*3700*/  LOP3.LUT R11, R23, R22, R11, 0xfe, !PT ;  /* 0x00000016170b7212 */ /* 0x000fe400078efe0b */
[----:B------:R-:W-:Y:S01]  /*3710*/  PRMT R22, R12, 0x7772, RZ ;  /* 0x000077720c167816 */ /* 0x000fe200000000ff */
[----:B------:R-:W-:Y:S01]  /*3720*/  IMAD R20, R24, 0x1000000, R25 ;  /* 0x0100000018147824 */ /* 0x000fe200078e0219 */
[----:B------:R-:W-:Y:S01]  /*3730*/  PRMT R23, R12, 0x7773, RZ ;  /* 0x000077730c177816 */ /* 0x000fe200000000ff */
[----:B------:R0:W-:Y:S01]  /*3740*/  STL.128 [R1+0x10], R8 ;  /* 0x0000100801007387 */ /* 0x0001e20000100c00 */
[----:B------:R-:W-:Y:S01]  /*3750*/  PRMT R25, R16, 0x7770, RZ ;  /* 0x0000777010197816 */ /* 0x000fe200000000ff */
[----:B------:R-:W-:Y:S01]  /*3760*/  IMAD.SHL.U32 R12, R22, 0x100, RZ ;  /* 0x00000100160c7824 */ /* 0x000fe200078e00ff */
        /* <DEDUP_REMOVED lines=10> */
[----:B------:R-:W-:Y:S02]  /*3810*/  PRMT R26, R18, 0x7771, RZ ;  /* 0x00007771121a7816 */ /* 0x000fe400000000ff */
[----:B------:R-:W-:Y:S01]  /*3820*/  LOP3.LUT R13, R23, R0, R13, 0xfe, !PT ;  /* 0x00000000170d7212 */ /* 0x000fe200078efe0d */
[----:B------:R-:W-:Y:S01]  /*3830*/  IMAD R3, R24, 0x1000000, R25 ;  /* 0x0100000018037824 */ /* 0x000fe200078e0219 */
[----:B------:R-:W-:Y:S01]  /*3840*/  PRMT R0, R14, 0x7772, RZ ;  /* 0x000077720e007816 */ /* 0x000fe200000000ff */
[----:B------:R-:W-:Y:S01]  /*3850*/  IMAD.U32 R26, R26, 0x10000, RZ ;  /* 0x000100001a1a7824 */ /* 0x000fe200078e00ff */
[----:B------:R-:W-:Y:S02]  /*3860*/  PRMT R24, R19, 0x7771, RZ ;  /* 0x0000777113187816 */ /* 0x000fe400000000ff */
[----:B------:R-:W-:Y:S01]  /*3870*/  PRMT R23, R14, 0x7773, RZ ;  /* 0x000077730e177816 */ /* 0x000fe200000000ff */
[----:B------:R-:W-:Y:S01]  /*3880*/  IMAD.SHL.U32 R14, R0, 0x100, RZ ;  /* 0x00000100000e7824 */ /* 0x000fe200078e00ff */
[----:B------:R-:W-:Y:S01]  /*3890*/  PRMT R25, R18, 0x7770, RZ ;  /* 0x0000777012197816 */ /* 0x000fe200000000ff */
[----:B------:R-:W-:Y:S01]  /*38a0*/  IMAD.U32 R24, R24, 0x10000, RZ ;  /* 0x0001000018187824 */ /* 0x000fe200078e00ff */
[----:B------:R-:W-:-:S02]  /*38b0*/  LOP3.LUT R26, R26, 0xff0000, RZ, 0xc0, !PT ;  /* 0x00ff00001a1a7812 */ /* 0x000fc400078ec0ff */
[----:B------:R-:W-:Y:S02]  /*38c0*/  LOP3.LUT R14, R23, R21, R14, 0xfe, !PT ;  /* 0x00000015170e7212 */ /* 0x000fe400078efe0e */
[----:B------:R-:W-:Y:S01]  /*38d0*/  PRMT R21, R15, 0x7772, RZ ;  /* 0x000077720f157816 */ /* 0x000fe200000000ff */
[----:B------:R-:W-:Y:S01]  /*38e0*/  IMAD R0, R25, 0x1000000, R26 ;  /* 0x0100000019007824 */ /* 0x000fe200078e021a */
[----:B------:R-:W-:Y:S02]  /*38f0*/  PRMT R25, R19, 0x7770, RZ ;  /* 0x0000777013197816 */ /* 0x000fe400000000ff */
[----:B------:R-:W-:Y:S02]  /*3900*/  LOP3.LUT R26, R24, 0xff0000, RZ, 0xc0, !PT ;  /* 0x00ff0000181a7812 */ /* 0x000fe400078ec0ff */
[C---:B------:R-:W-:Y:S02]  /*3910*/  PRMT R24, R16.reuse, 0x7772, RZ ;  /* 0x0000777210187816 */ /* 0x040fe400000000ff */
[----:B------:R-:W-:Y:S01]  /*3920*/  PRMT R23, R15, 0x7773, RZ ;  /* 0x000077730f177816 */ /* 0x000fe200000000ff */
[----:B------:R-:W-:Y:S01]  /*3930*/  IMAD.SHL.U32 R15, R21, 0x100, RZ ;  /* 0x00000100150f7824 */ /* 0x000fe200078e00ff */
[----:B------:R-:W-:Y:S01]  /*3940*/  PRMT R16, R16, 0x7773, RZ ;  /* 0x0000777310107816 */ /* 0x000fe200000000ff */
[----:B------:R-:W-:-:S02]  /*3950*/  IMAD R21, R25, 0x1000000, R26 ;  /* 0x0100000019157824 */ /* 0x000fc400078e021a */
[----:B------:R-:W-:Y:S01]  /*3960*/  IMAD.SHL.U32 R25, R24, 0x100, RZ ;  /* 0x0000010018197824 */ /* 0x000fe200078e00ff */
[----:B------:R-:W-:Y:S02]  /*3970*/  LOP3.LUT R15, R23, R20, R15, 0xfe, !PT ;  /* 0x00000014170f7212 */ /* 0x000fe400078efe0f */
[----:B------:R-:W-:Y:S02]  /*3980*/  PRMT R24, R18, 0x7773, RZ ;  /* 0x0000777312187816 */ /* 0x000fe400000000ff */
[----:B------:R-:W-:Y:S01]  /*3990*/  LOP3.LUT R16, R16, R22, R25, 0xfe, !PT ;  /* 0x0000001610107212 */ /* 0x000fe200078efe19 */
[----:B------:R0:W-:Y:S01]  /*39a0*/  STL.128 [R1+0x20], R12 ;  /* 0x0000200c01007387 */ /* 0x0001e20000100c00 */
[----:B------:R-:W-:Y:S02]  /*39b0*/  PRMT R22, R18, 0x7772, RZ ;  /* 0x0000777212167816 */ /* 0x000fe400000000ff */
[----:B------:R-:W-:Y:S02]  /*39c0*/  PRMT R23, R17, 0x7772, RZ ;  /* 0x0000777211177816 */ /* 0x000fe400000000ff */
[----:B------:R-:W-:-:S02]  /*39d0*/  PRMT R18, R19, 0x7772, RZ ;  /* 0x0000777213127816 */ /* 0x000fc400000000ff */
[----:B------:R-:W-:Y:S01]  /*39e0*/  PRMT R25, R19, 0x7773, RZ ;  /* 0x0000777313197816 */ /* 0x000fe200000000ff */
[----:B------:R-:W-:Y:S01]  /*39f0*/  IMAD.SHL.U32 R19, R22, 0x100, RZ ;  /* 0x0000010016137824 */ /* 0x000fe200078e00ff */
[----:B------:R-:W-:Y:S01]  /*3a00*/  PRMT R20, R17, 0x7773, RZ ;  /* 0x0000777311147816 */ /* 0x000fe200000000ff */
[----:B------:R-:W-:Y:S02]  /*3a10*/  IMAD.SHL.U32 R17, R23, 0x100, RZ ;  /* 0x0000010017117824 */ /* 0x000fe400078e00ff */
[----:B------:R-:W-:Y:S01]  /*3a20*/  IMAD.SHL.U32 R22, R18, 0x100, RZ ;  /* 0x0000010012167824 */ /* 0x000fe200078e00ff */
[----:B------:R-:W-:Y:S01]  /*3a30*/  LOP3.LUT R18, R24, R0, R19, 0xfe, !PT ;  /* 0x0000000018127212 */ /* 0x000fe200078efe13 */
[----:B------:R-:W-:Y:S01]  /*3a40*/  IMAD.MOV.U32 R0, RZ, RZ, 0x10 ;  /* 0x00000010ff007424 */ /* 0x000fe200078e00ff */
[----:B------:R-:W-:Y:S02]  /*3a50*/  LOP3.LUT R17, R20, R3, R17, 0xfe, !PT ;  /* 0x0000000314117212 */ /* 0x000fe400078efe11 */
[----:B------:R-:W-:-:S05]  /*3a60*/  LOP3.LUT R19, R25, R21, R22, 0xfe, !PT ;  /* 0x0000001519137212 */ /* 0x000fca00078efe16 */
[----:B------:R0:W-:Y:S02]  /*3a70*/  STL.128 [R1+0x30], R16 ;  /* 0x0000301001007387 */ /* 0x0001e40000100c00 */
.L_x_17:
        /* <DEDUP_REMOVED lines=21> */
[----:B------:R-:W-:Y:S01]  /*3bd0*/  SHF.L.W.U32.HI R16, R6, 0xe, R6 ;  /* 0x0000000e06107819 */ /* 0x000fe20000010e06 */
[----:B------:R-:W-:Y:S01]  /*3be0*/  IMAD.IADD R4, R17, 0x1, R4 ;  /* 0x0000000111047824 */ /* 0x000fe200078e0204 */
[----:B------:R-:W-:Y:S02]  /*3bf0*/  SHF.R.U32.HI R18, RZ, 0x3, R6 ;  /* 0x00000003ff127819 */ /* 0x000fe40000011606 */
[----:B------:R-:W-:Y:S02]  /*3c00*/  LOP3.LUT R10, R11, R10, R13, 0x96, !PT ;  /* 0x0000000a0b0a7212 */ /* 0x000fe400078e960d */
[----:B------:R-:W-:Y:S02]  /*3c10*/  LOP3.LUT R15, R18, R15, R16, 0x96, !PT ;  /* 0x0000000f120f7212 */ /* 0x000fe400078e9610 */
[----:B-----5:R-:W-:Y:S02]  /*3c20*/  IADD3 R8, PT, PT, R5, R10, R8 ;  /* 0x0000000a05087210 */ /* 0x020fe40007ffe008 */
[----:B------:R-:W-:-:S02]  /*3c30*/  SHF.L.W.U32.HI R11, R4, 0xf, R4 ;  /* 0x0000000f040b7819 */ /* 0x000fc40000010e04 */
[----:B------:R-:W-:Y:S01]  /*3c40*/  SHF.L.W.U32.HI R16, R4, 0xd, R4 ;  /* 0x0000000d04107819 */ /* 0x000fe20000010e04 */
[----:B------:R-:W-:Y:S01]  /*3c50*/  IMAD.IADD R5, R15, 0x1, R8 ;  /* 0x000000010f057824 */ /* 0x000fe200078e0208 */
[----:B------:R-:W-:Y:S02]  /*3c60*/  SHF.R.U32.HI R13, RZ, 0xa, R4 ;  /* 0x0000000aff0d7819 */ /* 0x000fe40000011604 */
[----:B------:R-:W-:Y:S02]  /*3c70*/  SHF.L.W.U32.HI R18, R12, 0x19, R12 ;  /* 0x000000190c127819 */ /* 0x000fe40000010e0c */
[----:B------:R-:W-:Y:S02]  /*3c80*/  LOP3.LUT R11, R13, R11, R16, 0x96, !PT ;  /* 0x0000000b0d0b7212 */ /* 0x000fe400078e9610 */
[C-C-:B------:R-:W-:Y:S02]  /*3c90*/  SHF.L.W.U32.HI R15, R5.reuse, 0xf, R5.reuse ;  /* 0x0000000f050f7819 */ /* 0x140fe40000010e05 */
[----:B------:R-:W-:-:S02]  /*3ca0*/  SHF.L.W.U32.HI R16, R5, 0xd, R5 ;  /* 0x0000000d05107819 */ /* 0x000fc40000010e05 */
[----:B------:R-:W-:Y:S02]  /*3cb0*/  SHF.R.U32.HI R17, RZ, 0xa, R5 ;  /* 0x0000000aff117819 */ /* 0x000fe40000011605 */
[--C-:B------:R-:W-:Y:S02]  /*3cc0*/  SHF.L.W.U32.HI R19, R12, 0xe, R12.reuse ;  /* 0x0000000e0c137819 */ /* 0x100fe40000010e0c */
        /* <DEDUP_REMOVED lines=28> */
.L_x_18:
[----:B------:R-:W-:-:S05]  /*3e90*/  IMAD.SHL.U32 R22, R17, 0x4, RZ ;  /* 0x0000000411167824 */ /* 0x000fca00078e00ff */
[----:B------:R-:W-:-:S05]  /*3ea0*/  LOP3.LUT R22, R22, 0x3fc, RZ, 0xe2, !PT ;  /* 0x000003fc16167812 */ /* 0x000fca00078ee2ff */
[----:B------:R-:W-:-:S06]  /*3eb0*/  IMAD.IADD R13, R1, 0x1, R22 ;  /* 0x00000001010d7824 */ /* 0x000fcc00078e0216 */
[----:B------:R-:W2:Y:S01]  /*3ec0*/  LDL.128 R12, [R13] ;  /* 0x000000000d0c7983 */ /* 0x000ea20000100c00 */
[C-C-:B------:R-:W-:Y:S02]  /*3ed0*/  SHF.L.W.U32.HI R24, R11.reuse, 0x1a, R11.reuse ;  /* 0x0000001a0b187819 */ /* 0x140fe40000010e0b */
[C-C-:B------:R-:W-:Y:S02]  /*3ee0*/  SHF.L.W.U32.HI R25, R11.reuse, 0x15, R11.reuse ;  /* 0x000000150b197819 */ /* 0x140fe40000010e0b */
[----:B------:R-:W-:-:S04]  /*3ef0*/  SHF.L.W.U32.HI R26, R11, 0x7, R11 ;  /* 0x000000070b1a7819 */ /* 0x000fc80000010e0b */
[----:B------:R-:W-:Y:S02]  /*3f00*/  LOP3.LUT R25, R26, R24, R25, 0x96, !PT ;  /* 0x000000181a197212 */ /* 0x000fe400078e9619 */
[----:B------:R-:W2:Y:S02]  /*3f10*/  LDC R24, c[0x3][R22] ;  /* 0x00c0000016187b82 */ /* 0x000ea40000000800 */
[----:B--2---:R-:W-:Y:S02]  /*3f20*/  IADD3 R12, PT, PT, R24, R25, R12 ;  /* 0x00000019180c7210 */ /* 0x004fe40007ffe00c */
[----:B------:R-:W-:Y:S02]  /*3f30*/  LOP3.LUT R25, R10, R11, R3, 0xe2, !PT ;  /* 0x0000000b0a197212 */ /* 0x000fe400078ee203 */
[----:B------:R-:W-:Y:S02]  /*3f40*/  SHF.L.W.U32.HI R24, R16, 0xa, R16 ;  /* 0x0000000a10187819 */ /* 0x000fe40000010e10 */
[----:B------:R-:W-:-:S02]  /*3f50*/  IADD3 R26, PT, PT, R0, R12, R25 ;  /* 0x0000000c001a7210 */ /* 0x000fc40007ffe019 */
[----:B------:R-:W0:Y:S01]  /*3f60*/  LDC R12, c[0x3][R22+0x4] ;  /* 0x00c00100160c7b82 */ /* 0x000e220000000800 */
        /* <DEDUP_REMOVED lines=8> */
[----:B------:R-:W-:Y:S02]  /*3ff0*/  SHF.L.W.U32.HI R26, R0, 0x7, R0 ;  /* 0x00000007001a7819 */ /* 0x000fe40000010e00 */
[----:B------:R-:W-:Y:S02]  /*4000*/  SHF.L.W.U32.HI R27, R23, 0x13, R23 ;  /* 0x00000013171b7819 */ /* 0x000fe40000010e17 */
[----:B------:R-:W-:-:S04]  /*4010*/  LOP3.LUT R24, R26, R24, R25, 0x96, !PT ;  /* 0x000000181a187212 */ /* 0x000fc800078e9619 */
[----:B0-----:R-:W-:Y:S02]  /*4020*/  IADD3 R24, PT, PT, R12, R24, R13 ;  /* 0x000000180c187210 */ /* 0x001fe40007ffe00d */
[----:B------:R-:W-:Y:S01]  /*4030*/  LOP3.LUT R12, R11, R0, R10, 0xe2, !PT ;  /* 0x000000000b0c7212 */ /* 0x000fe200078ee20a */
[----:B------:R0:W1:Y:S03]  /*4040*/  LDC R13, c[0x3][R22+0x8] ;  /* 0x00c00200160d7b82 */ /* 0x0000660000000800 */
[----:B------:R-:W-:Y:S02]  /*4050*/  IADD3 R25, PT, PT, R3, R24, R12 ;  /* 0x0000001803197210 */ /* 0x000fe40007ffe00c */
[C-C-:B------:R-:W-:Y:S02]  /*4060*/  SHF.L.W.U32.HI R12, R23.reuse, 0x1e, R23.reuse ;  /* 0x0000001e170c7819 */ /* 0x140fe40000010e17 */
[----:B------:R-:W-:Y:S01]  /*4070*/  SHF.L.W.U32.HI R24, R23, 0xa, R23 ;  /* 0x0000000a17187819 */ /* 0x000fe20000010e17 */
[----:B------:R-:W-:Y:S01]  /*4080*/  IMAD.IADD R3, R25, 0x1, R18 ;  /* 0x0000000119037824 */ /* 0x000fe200078e0212 */
[----:B0-----:R-:W0:Y:S02]  /*4090*/  LDC R22, c[0x3][R22+0xc] ;  /* 0x00c0030016167b82 */ /* 0x001e240000000800 */
[----:B------:R-:W-:-:S02]  /*40a0*/  LOP3.LUT R24, R24, R27, R12, 0x96, !PT ;  /* 0x0000001b18187212 */ /* 0x000fc400078e960c */
[C-C-:B------:R-:W-:Y:S02]  /*40b0*/  SHF.L.W.U32.HI R12, R3.reuse, 0x1a, R3.reuse ;  /* 0x0000001a030c7819 */ /* 0x140fe40000010e03 */
[C-C-:B------:R-:W-:Y:S02]  /*40c0*/  SHF.L.W.U32.HI R27, R3.reuse, 0x15, R3.reuse ;  /* 0x00000015031b7819 */ /* 0x140fe40000010e03 */
[----:B------:R-:W-:-:S04]  /*40d0*/  SHF.L.W.U32.HI R18, R3, 0x7, R3 ;  /* 0x0000000703127819 */ /* 0x000fc80000010e03 */
[----:B------:R-:W-:Y:S02]  /*40e0*/  LOP3.LUT R18, R18, R12, R27, 0x96, !PT ;  /* 0x0000000c12127212 */ /* 0x000fe400078e961b */
[----:B------:R-:W-:-:S04]  /*40f0*/  LOP3.LUT R12, R19, R16, R23, 0xe8, !PT ;  /* 0x00000010130c7212 */ /* 0x000fc800078ee817 */
[----:B------:R-:W-:Y:S02]  /*4100*/  IADD3 R12, PT, PT, R25, R24, R12 ;  /* 0x00000018190c7210 */ /* 0x000fe40007ffe00c */
[----:B-1----:R-:W-:Y:S02]  /*4110*/  IADD3 R24, PT, PT, R13, R18, R14 ;  /* 0x000000120d187210 */ /* 0x002fe40007ffe00e */
[----:B------:R-:W-:Y:S02]  /*4120*/  LOP3.LUT R25, R0, R3, R11, 0xe2, !PT ;  /* 0x0000000300197212 */ /* 0x000fe400078ee20b */
[C-C-:B------:R-:W-:Y:S02]  /*4130*/  SHF.L.W.U32.HI R13, R12.reuse, 0x1e, R12.reuse ;  /* 0x0000001e0c0d7819 */ /* 0x140fe40000010e0c */
[C-C-:B------:R-:W-:Y:S02]  /*4140*/  SHF.L.W.U32.HI R14, R12.reuse, 0x13, R12.reuse ;  /* 0x000000130c0e7819 */ /* 0x140fe40000010e0c */
[----:B------:R-:W-:-:S02]  /*4150*/  SHF.L.W.U32.HI R18, R12, 0xa, R12 ;  /* 0x0000000a0c127819 */ /* 0x000fc40000010e0c */
[----:B------:R-:W-:Y:S02]  /*4160*/  IADD3 R24, PT, PT, R10, R24, R25 ;  /* 0x000000180a187210 */ /* 0x000fe40007ffe019 */
[----:B------:R-:W-:Y:S02]  /*4170*/  LOP3.LUT R14, R18, R14, R13, 0x96, !PT ;  /* 0x0000000e120e7212 */ /* 0x000fe400078e960d */
[----:B------:R-:W-:Y:S01]  /*4180*/  LOP3.LUT R13, R16, R23, R12, 0xe8, !PT ;  /* 0x00000017100d7212 */ /* 0x000fe200078ee80c */
[----:B------:R-:W-:-:S03]  /*4190*/  IMAD.IADD R10, R24, 0x1, R19 ;  /* 0x00000001180a7824 */ /* 0x000fc600078e0213 */
[----:B------:R-:W-:Y:S02]  /*41a0*/  IADD3 R19, PT, PT, R24, R14, R13 ;  /* 0x0000000e18137210 */ /* 0x000fe40007ffe00d */
[C-C-:B------:R-:W-:Y:S02]  /*41b0*/  SHF.L.W.U32.HI R13, R10.reuse, 0x1a, R10.reuse ;  /* 0x0000001a0a0d7819 */ /* 0x140fe40000010e0a */
[C-C-:B------:R-:W-:Y:S02]  /*41c0*/  SHF.L.W.U32.HI R14, R10.reuse, 0x15, R10.reuse ;  /* 0x000000150a0e7819 */ /* 0x140fe40000010e0a */
[----:B------:R-:W-:-:S04]  /*41d0*/  SHF.L.W.U32.HI R18, R10, 0x7, R10 ;  /* 0x000000070a127819 */ /* 0x000fc80000010e0a */
[----:B------:R-:W-:Y:S02]  /*41e0*/  LOP3.LUT R24, R18, R13, R14, 0x96, !PT ;  /* 0x0000000d12187212 */ /* 0x000fe400078e960e */
[C-C-:B------:R-:W-:Y:S02]  /*41f0*/  SHF.L.W.U32.HI R13, R19.reuse, 0x1e, R19.reuse ;  /* 0x0000001e130d7819 */ /* 0x140fe40000010e13 */
[C-C-:B------:R-:W-:Y:S02]  /*4200*/  SHF.L.W.U32.HI R14, R19.reuse, 0x13, R19.reuse ;  /* 0x00000013130e7819 */ /* 0x140fe40000010e13 */
[----:B------:R-:W-:Y:S02]  /*4210*/  SHF.L.W.U32.HI R18, R19, 0xa, R19 ;  /* 0x0000000a13127819 */ /* 0x000fe40000010e13 */
[----:B0-----:R-:W-:Y:S02]  /*4220*/  IADD3 R15, PT, PT, R22, R24, R15 ;  /* 0x00000018160f7210 */ /* 0x001fe40007ffe00f */
[----:B------:R-:W-:Y:S01]  /*4230*/  LOP3.LUT R14, R18, R14, R13, 0x96, !PT ;  /* 0x0000000e120e7212 */ /* 0x000fe200078e960d */
[----:B------:R-:W-:Y:S01]  /*4240*/  IMAD.MOV.U32 R18, RZ, RZ, R12 ;  /* 0x000000ffff127224 */ /* 0x000fe200078e000c */
[C---:B------:R-:W-:Y:S01]  /*4250*/  LOP3.LUT R13, R17.reuse, 0xff, RZ, 0xc0, !PT ;  /* 0x000000ff110d7812 */ /* 0x040fe200078ec0ff */
[----:B------:R-:W-:Y:S01]  /*4260*/  VIADD R17, R17, 0x4 ;  /* 0x0000000411117836 */ /* 0x000fe20000000000 */
[----:B------:R-:W-:-:S02]  /*4270*/  LOP3.LUT R22, R3, R10, R0, 0xe2, !PT ;  /* 0x0000000a03167212 */ /* 0x000fc400078ee200 */
[----:B------:R-:W-:Y:S02]  /*4280*/  ISETP.GE.U32.AND P0, PT, R13, 0x3c, PT ;  /* 0x0000003c0d00780c */ /* 0x000fe40003f06070 */
[----:B------:R-:W-:Y:S02]  /*4290*/  IADD3 R15, PT, PT, R11, R15, R22 ;  /* 0x0000000f0b0f7210 */ /* 0x000fe40007ffe016 */
[----:B------:R-:W-:-:S04]  /*42a0*/  LOP3.LUT R11, R23, R12, R19, 0xe8, !PT ;  /* 0x0000000c170b7212 */ /* 0x000fc800078ee813 */
[C---:B------:R-:W-:Y:S01]  /*42b0*/  IADD3 R13, PT, PT, R15.reuse, R14, R11 ;  /* 0x0000000e0f0d7210 */ /* 0x040fe20007ffe00b */
[----:B------:R-:W-:-:S04]  /*42c0*/  IMAD.IADD R11, R15, 0x1, R16 ;  /* 0x000000010f0b7824 */ /* 0x000fc800078e0210 */
[----:B------:R-:W-:Y:S01]  /*42d0*/  IMAD.MOV.U32 R16, RZ, RZ, R13 ;  /* 0x000000ffff107224 */ /* 0x000fe200078e000d */
[----:B------:R-:W-:Y:S06]  /*42e0*/  @!P0 BRA `(.L_x_18) ;  /* 0xfffffff800e88947 */ /* 0x000fec000383ffff */
[----:B------:R-:W-:Y:S01]  /*42f0*/  IMAD.IADD R18, R20, 0x1, R13 ;  /* 0x0000000114127824 */ /* 0x000fe200078e020d */
[----:B------:R-:W-:Y:S01]  /*4300*/  CS2R R16, SRZ ;  /* 0x0000000000107805 */ /* 0x000fe2000001ff00 */
[----:B------:R-:W-:Y:S02]  /*4310*/  IMAD.IADD R19, R21, 0x1, R19 ;  /* 0x0000000115137824 */ /* 0x000fe400078e0213 */
[----:B------:R-:W-:Y:S02]  /*4320*/  IMAD.IADD R20, R8, 0x1, R3 ;  /* 0x0000000108147824 */ /* 0x000fe400078e0203 */
[----:B------:R-:W-:Y:S01]  /*4330*/  IMAD.IADD R21, R9, 0x1, R0 ;  /* 0x0000000109157824 */ /* 0x000fe200078e0200 */
[----:B------:R0:W-:Y:S01]  /*4340*/  STL.64 [R1+0x158], R18 ;  /* 0x0001581201007387 */ /* 0x0001e20000100a00 */
[----:B------:R-:W-:Y:S01]  /*4350*/  IMAD.IADD R12, R4, 0x1, R12 ;  /* 0x00000001040c7824 */ /* 0x000fe200078e020c */
[----:B------:R-:W-:Y:S01]  /*4360*/  CS2R R8, SRZ ;  /* 0x0000000000087805 */ /* 0x000fe2000001ff00 */
[----:B------:R-:W-:Y:S01]  /*4370*/  IMAD.IADD R13, R5, 0x1, R23 ;  /* 0x00000001050d7824 */ /* 0x000fe200078e0217 */
[----:B------:R-:W-:Y:S01]  /*4380*/  STL.64 [R1+0x170], R20 ;  /* 0x0001701401007387 */ /* 0x000fe20000100a00 */
[----:B------:R-:W-:Y:S01]  /*4390*/  IMAD.IADD R14, R11, 0x1, R6 ;  /* 0x000000010b0e7824 */ /* 0x000fe200078e0206 */
[----:B------:R-:W-:Y:S01]  /*43a0*/  CS2R R4, SRZ ;  /* 0x0000000000047805 */ /* 0x000fe2000001ff00 */
[----:B------:R-:W-:Y:S01]  /*43b0*/  IMAD.IADD R15, R10, 0x1, R7 ;  /* 0x000000010a0f7824 */ /* 0x000fe200078e0207 */
[----:B------:R-:W-:-:S02]  /*43c0*/  CS2R R10, SRZ ;  /* 0x00000000000a7805 */ /* 0x000fc4000001ff00 */
[----:B------:R-:W-:Y:S02]  /*43d0*/  CS2R R6, SRZ ;  /* 0x0000000000067805 */ /* 0x000fe4000001ff00 */
[----:B------:R1:W-:Y:S01]  /*43e0*/  STL.128 [R1+0x160], R12 ;  /* 0x0001600c01007387 */ /* 0x0003e20000100c00 */
[----:B0-----:R-:W-:Y:S02]  /*43f0*/  CS2R R18, SRZ ;  /* 0x0000000000127805 */ /* 0x001fe4000001ff00 */
[----:B-1----:R-:W-:-:S07]  /*4400*/  CS2R R12, SRZ ;  /* 0x00000000000c7805 */ /* 0x002fce000001ff00 */
.L_x_16:
[----:B------:R-:W-:Y:S05]  /*4410*/  BSYNC.RECONVERGENT B0 ;  /* 0x0000000000007941 */ /* 0x000fea0003800200 */
.L_x_14:
[----:B------:R-:W2:Y:S01]  /*4420*/  LDL.64 R20, [R1+0x150] ;  /* 0x0001500001147983 */ /* 0x000ea20000100a00 */
[----:B------:R-:W-:-:S03]  /*4430*/  IMAD.MOV.U32 R0, RZ, RZ, 0x10 ;  /* 0x00000010ff007424 */ /* 0x000fc600078e00ff */
[----:B------:R0:W-:Y:S04]  /*4440*/  STL.128 [R1], R8 ;  /* 0x0000000801007387 */ /* 0x0001e80000100c00 */
[----:B------:R0:W-:Y:S04]  /*4450*/  STL.128 [R1+0x10], R4 ;  /* 0x0000100401007387 */ /* 0x0001e80000100c00 */
[----:B------:R0:W-:Y:S01]  /*4460*/  STL.128 [R1+0x20], R16 ;  /* 0x0000201001007387 */ /* 0x0001e20000100c00 */
[----:B--2---:R-:W-:-:S05]  /*4470*/  LEA R15, P0, R2, R20, 0x3 ;  /* 0x00000014020f7211 */ /* 0x004fca00078018ff */
[----:B------:R-:W-:-:S05]  /*4480*/  IMAD.X R14, RZ, RZ, R21, P0 ;  /* 0x000000ffff0e7224 */ /* 0x000fca00000e0615 */
[----:B------:R0:W-:Y:S03]  /*4490*/  STL.128 [R1+0x30], R12 ;  /* 0x0000300c01007387 */ /* 0x0001e60000100c00 */
.L_x_19:
        /* <DEDUP_REMOVED lines=65> */
.L_x_20:
[----:B------:R-:W-:-:S05]  /*48b0*/  IMAD.SHL.U32 R22, R16, 0x4, RZ ;  /* 0x0000000410167824 */ /* 0x000fca00078e00ff */
[----:B------:R-:W-:-:S05]  /*48c0*/  LOP3.LUT R22, R22, 0x3fc, RZ, 0xe2, !PT ;  /* 0x000003fc16167812 */ /* 0x000fca00078ee2ff */
[----:B------:R-:W-:-:S06]  /*48d0*/  IMAD.IADD R13, R1, 0x1, R22 ;  /* 0x00000001010d7824 */ /* 0x000fcc00078e0216 */
[----:B------:R-:W2:Y:S01]  /*48e0*/  LDL.128 R12, [R13] ;  /* 0x000000000d0c7983 */ /* 0x000ea20000100c00 */
[----:B------:R-:W2:Y:S01]  /*48f0*/  LDC R26, c[0x3][R22] ;  /* 0x00c00000161a7b82 */ /* 0x000ea20000000800 */
[C-C-:B------:R-:W-:Y:S02]  /*4900*/  SHF.L.W.U32.HI R23, R11.reuse, 0x1a, R11.reuse ;  /* 0x0000001a0b177819 */ /* 0x140fe40000010e0b */
[C-C-:B------:R-:W-:Y:S02]  /*4910*/  SHF.L.W.U32.HI R24, R11.reuse, 0x15, R11.reuse ;  /* 0x000000150b187819 */ /* 0x140fe40000010e0b */
[----:B------:R-:W-:-:S04]  /*4920*/  SHF.L.W.U32.HI R25, R11, 0x7, R11 ;  /* 0x000000070b197819 */ /* 0x000fc80000010e0b */
[----:B------:R-:W-:Y:S02]  /*4930*/  LOP3.LUT R23, R25, R23, R24, 0x96, !PT ;  /* 0x0000001719177212 */ /* 0x000fe400078e9618 */
[----:B------:R-:W-:Y:S02]  /*4940*/  SHF.L.W.U32.HI R25, R10, 0xa, R10 ;  /* 0x0000000a0a197819 */ /* 0x000fe40000010e0a */
[----:B--2---:R-:W-:Y:S02]  /*4950*/  IADD3 R24, PT, PT, R26, R23, R12 ;  /* 0x000000171a187210 */ /* 0x004fe40007ffe00c */
[----:B------:R-:W0:Y:S01]  /*4960*/  LDC R12, c[0x3][R22+0x4] ;  /* 0x00c00100160c7b82 */ /* 0x000e220000000800 */
[----:B------:R-:W-:Y:S02]  /*4970*/  LOP3.LUT R23, R0, R11, R9, 0xe2, !PT ;  /* 0x0000000b00177212 */ /* 0x000fe400078ee209 */
[----:B------:R-:W-:Y:S02]  /*4980*/  SHF.L.W.U32.HI R26, R10, 0x13, R10 ;  /* 0x000000130a1a7819 */ /* 0x000fe40000010e0a */
[----:B------:R-:W-:-:S02]  /*4990*/  IADD3 R24, PT, PT, R8, R24, R23 ;  /* 0x0000001808187210 */ /* 0x000fc40007ffe017 */
[----:B------:R-:W-:-:S03]  /*49a0*/  SHF.L.W.U32.HI R23, R10, 0x1e, R10 ;  /* 0x0000001e0a177819 */ /* 0x000fc60000010e0a */
[----:B------:R-:W-:Y:S01]  /*49b0*/  IMAD.IADD R8, R24, 0x1, R19 ;  /* 0x0000000118087824 */ /* 0x000fe200078e0213 */
[----:B------:R-:W-:-:S04]  /*49c0*/  LOP3.LUT R23, R25, R26, R23, 0x96, !PT ;  /* 0x0000001a19177212 */ /* 0x000fc800078e9617 */
[C-C-:B------:R-:W-:Y:S02]  /*49d0*/  SHF.L.W.U32.HI R19, R8.reuse, 0x1a, R8.reuse ;  /* 0x0000001a08137819 */ /* 0x140fe40000010e08 */
[C-C-:B------:R-:W-:Y:S02]  /*49e0*/  SHF.L.W.U32.HI R26, R8.reuse, 0x15, R8.reuse ;  /* 0x00000015081a7819 */ /* 0x140fe40000010e08 */
[----:B------:R-:W-:-:S04]  /*49f0*/  SHF.L.W.U32.HI R25, R8, 0x7, R8 ;  /* 0x0000000708197819 */ /* 0x000fc80000010e08 */
[----:B------:R-:W-:Y:S02]  /*4a00*/  LOP3.LUT R25, R25, R19, R26, 0x96, !PT ;  /* 0x0000001319197212 */ /* 0x000fe400078e961a */
[----:B------:R-:W-:Y:S02]  /*4a10*/  LOP3.LUT R19, R18, R17, R10, 0xe8, !PT ;  /* 0x0000001112137212 */ /* 0x000fe400078ee80a */
[----:B0-----:R-:W-:Y:S02]  /*4a20*/  IADD3 R12, PT, PT, R12, R25, R13 ;  /* 0x000000190c0c7210 */ /* 0x001fe40007ffe00d */
[----:B------:R0:W1:Y:S01]  /*4a30*/  LDC R13, c[0x3][R22+0x8] ;  /* 0x00c00200160d7b82 */ /* 0x0000620000000800 */
[----:B------:R-:W-:Y:S02]  /*4a40*/  IADD3 R19, PT, PT, R24, R23, R19 ;  /* 0x0000001718137210 */ /* 0x000fe40007ffe013 */
[----:B------:R-:W-:Y:S02]  /*4a50*/  LOP3.LUT R24, R11, R8, R0, 0xe2, !PT ;  /* 0x000000080b187212 */ /* 0x000fe400078ee200 */
[----:B------:R-:W-:-:S02]  /*4a60*/  SHF.L.W.U32.HI R25, R19, 0x13, R19 ;  /* 0x0000001313197819 */ /* 0x000fc40000010e13 */
[----:B------:R-:W-:Y:S01]  /*4a70*/  IADD3 R23, PT, PT, R9, R12, R24 ;  /* 0x0000000c09177210 */ /* 0x000fe20007ffe018 */
[----:B0-----:R-:W0:Y:S01]  /*4a80*/  LDC R22, c[0x3][R22+0xc] ;  /* 0x00c0030016167b82 */ /* 0x001e220000000800 */
[C-C-:B------:R-:W-:Y:S02]  /*4a90*/  SHF.L.W.U32.HI R12, R19.reuse, 0x1e, R19.reuse ;  /* 0x0000001e130c7819 */ /* 0x140fe40000010e13 */
[----:B------:R-:W-:Y:S01]  /*4aa0*/  SHF.L.W.U32.HI R24, R19, 0xa, R19 ;  /* 0x0000000a13187819 */ /* 0x000fe20000010e13 */
[----:B------:R-:W-:-:S03]  /*4ab0*/  IMAD.IADD R9, R23, 0x1, R18 ;  /* 0x0000000117097824 */ /* 0x000fc600078e0212 */
[----:B------:R-:W-:Y:S02]  /*4ac0*/  LOP3.LUT R12, R24, R25, R12, 0x96, !PT ;  /* 0x00000019180c7212 */ /* 0x000fe400078e960c */
[C-C-:B------:R-:W-:Y:S02]  /*4ad0*/  SHF.L.W.U32.HI R18, R9.reuse, 0x1a, R9.reuse ;  /* 0x0000001a09127819 */ /* 0x140fe40000010e09 */
[C-C-:B------:R-:W-:Y:S02]  /*4ae0*/  SHF.L.W.U32.HI R25, R9.reuse, 0x15, R9.reuse ;  /* 0x0000001509197819 */ /* 0x140fe40000010e09 */
[----:B------:R-:W-:-:S04]  /*4af0*/  SHF.L.W.U32.HI R24, R9, 0x7, R9 ;  /* 0x0000000709187819 */ /* 0x000fc80000010e09 */
[----:B------:R-:W-:Y:S02]  /*4b00*/  LOP3.LUT R24, R24, R18, R25, 0x96, !PT ;  /* 0x0000001218187212 */ /* 0x000fe400078e9619 */
[----:B------:R-:W-:Y:S02]  /*4b10*/  LOP3.LUT R18, R17, R10, R19, 0xe8, !PT ;  /* 0x0000000a11127212 */ /* 0x000fe400078ee813 */
[----:B-1----:R-:W-:Y:S02]  /*4b20*/  IADD3 R14, PT, PT, R13, R24, R14 ;  /* 0x000000180d0e7210 */ /* 0x002fe40007ffe00e */
[----:B------:R-:W-:Y:S02]  /*4b30*/  LOP3.LUT R13, R8, R9, R11, 0xe2, !PT ;  /* 0x00000009080d7212 */ /* 0x000fe400078ee20b */
[----:B------:R-:W-:Y:S02]  /*4b40*/  IADD3 R18, PT, PT, R23, R12, R18 ;  /* 0x0000000c17127210 */ /* 0x000fe40007ffe012 */
[----:B------:R-:W-:-:S02]  /*4b50*/  IADD3 R24, PT, PT, R0, R14, R13 ;  /* 0x0000000e00187210 */ /* 0x000fc40007ffe00d */
[C-C-:B------:R-:W-:Y:S02]  /*4b60*/  SHF.L.W.U32.HI R12, R18.reuse, 0x1e, R18.reuse ;  /* 0x0000001e120c7819 */ /* 0x140fe40000010e12 */
[--C-:B------:R-:W-:Y:S01]  /*4b70*/  SHF.L.W.U32.HI R13, R18, 0x13, R18.reuse ;  /* 0x00000013120d7819 */ /* 0x100fe20000010e12 */
[----:B------:R-:W-:Y:S01]  /*4b80*/  IMAD.IADD R0, R24, 0x1, R17 ;  /* 0x0000000118007824 */ /* 0x000fe200078e0211 */
[--C-:B------:R-:W-:Y:S02]  /*4b90*/  SHF.L.W.U32.HI R14, R18, 0xa, R18.reuse ;  /* 0x0000000a120e7819 */ /* 0x100fe40000010e12 */
[----:B------:R-:W-:Y:S02]  /*4ba0*/  LOP3.LUT R17, R10, R19, R18, 0xe8, !PT ;  /* 0x000000130a117212 */ /* 0x000fe400078ee812 */
[----:B------:R-:W-:Y:S02]  /*4bb0*/  LOP3.LUT R12, R14, R13, R12, 0x96, !PT ;  /* 0x0000000d0e0c7212 */ /* 0x000fe400078e960c */
[----:B------:R-:W-:-:S02]  /*4bc0*/  SHF.L.W.U32.HI R13, R0, 0x1a, R0 ;  /* 0x0000001a000d7819 */ /* 0x000fc40000010e00 */
[C-C-:B------:R-:W-:Y:S02]  /*4bd0*/  SHF.L.W.U32.HI R14, R0.reuse, 0x15, R0.reuse ;  /* 0x00000015000e7819 */ /* 0x140fe40000010e00 */
[----:B------:R-:W-:Y:S02]  /*4be0*/  SHF.L.W.U32.HI R23, R0, 0x7, R0 ;  /* 0x0000000700177819 */ /* 0x000fe40000010e00 */
[----:B------:R-:W-:Y:S02]  /*4bf0*/  IADD3 R17, PT, PT, R24, R12, R17 ;  /* 0x0000000c18117210 */ /* 0x000fe40007ffe011 */
[----:B------:R-:W-:Y:S02]  /*4c00*/  LOP3.LUT R23, R23, R13, R14, 0x96, !PT ;  /* 0x0000000d17177212 */ /* 0x000fe400078e960e */
[C-C-:B------:R-:W-:Y:S02]  /*4c10*/  SHF.L.W.U32.HI R12, R17.reuse, 0x1e, R17.reuse ;  /* 0x0000001e110c7819 */ /* 0x140fe40000010e11 */
[----:B------:R-:W-:-:S02]  /*4c20*/  SHF.L.W.U32.HI R13, R17, 0x13, R17 ;  /* 0x00000013110d7819 */ /* 0x000fc40000010e11 */
[----:B------:R-:W-:Y:S02]  /*4c30*/  SHF.L.W.U32.HI R14, R17, 0xa, R17 ;  /* 0x0000000a110e7819 */ /* 0x000fe40000010e11 */
[----:B0-----:R-:W-:Y:S02]  /*4c40*/  IADD3 R15, PT, PT, R22, R23, R15 ;  /* 0x00000017160f7210 */ /* 0x001fe40007ffe00f */
[----:B------:R-:W-:Y:S02]  /*4c50*/  LOP3.LUT R12, R14, R13, R12, 0x96, !PT ;  /* 0x0000000d0e0c7212 */ /* 0x000fe400078e960c */
[C---:B------:R-:W-:Y:S01]  /*4c60*/  LOP3.LUT R13, R16.reuse, 0xff, RZ, 0xc0, !PT ;  /* 0x000000ff100d7812 */ /* 0x040fe200078ec0ff */
[----:B------:R-:W-:Y:S01]  /*4c70*/  VIADD R16, R16, 0x4 ;  /* 0x0000000410107836 */ /* 0x000fe20000000000 */
[----:B------:R-:W-:Y:S02]  /*4c80*/  LOP3.LUT R22, R9, R0, R8, 0xe2, !PT ;  /* 0x0000000009167212 */ /* 0x000fe400078ee208 */
[----:B------:R-:W-:-:S02]  /*4c90*/  ISETP.GE.U32.AND P0, PT, R13, 0x3c, PT ;  /* 0x0000003c0d00780c */ /* 0x000fc40003f06070 */
[----:B------:R-:W-:Y:S02]  /*4ca0*/  IADD3 R15, PT, PT, R11, R15, R22 ;  /* 0x0000000f0b0f7210 */ /* 0x000fe40007ffe016 */
[----:B------:R-:W-:-:S04]  /*4cb0*/  LOP3.LUT R11, R19, R18, R17, 0xe8, !PT ;  /* 0x00000012130b7212 */ /* 0x000fc800078ee811 */
[C---:B------:R-:W-:Y:S01]  /*4cc0*/  IADD3 R23, PT, PT, R15.reuse, R12, R11 ;  /* 0x0000000c0f177210 */ /* 0x040fe20007ffe00b */
[----:B------:R-:W-:-:S04]  /*4cd0*/  IMAD.IADD R11, R15, 0x1, R10 ;  /* 0x000000010f0b7824 */ /* 0x000fc800078e020a */
[----:B------:R-:W-:Y:S01]  /*4ce0*/  IMAD.MOV.U32 R10, RZ, RZ, R23 ;  /* 0x000000ffff0a7224 */ /* 0x000fe200078e0017 */
[----:B------:R-:W-:Y:S06]  /*4cf0*/  @!P0 BRA `(.L_x_20) ;  /* 0xfffffff800ec8947 */ /* 0x000fec000383ffff */
[----:B------:R-:W0:Y:S01]  /*4d00*/  LDC.64 R12, c[0x0][0x3a8] ;  /* 0x0000ea00ff0c7b82 */ /* 0x000e220000000a00 */
[----:B------:R-:W-:Y:S02]  /*4d10*/  IMAD.IADD R15, R20, 0x1, R23 ;  /* 0x00000001140f7824 */ /* 0x000fe400078e0217 */
[----:B------:R-:W-:Y:S02]  /*4d20*/  IMAD.IADD R17, R21, 0x1, R17 ;  /* 0x0000000115117824 */ /* 0x000fe400078e0211 */
[----:B------:R-:W-:Y:S01]  /*4d30*/  IMAD.IADD R19, R5, 0x1, R19 ;  /* 0x0000000105137824 */ /* 0x000fe200078e0213 */
[----:B------:R-:W-:Y:S01]  /*4d40*/  SHF.R.U32.HI R27, RZ, 0x10, R15 ;  /* 0x00000010ff1b7819 */ /* 0x000fe2000001160f */
        /* <DEDUP_REMOVED lines=9> */
[----:B------:R-:W-:-:S02]  /*4de0*/  SHF.R.U32.HI R25, RZ, 0x18, R21 ;  /* 0x00000018ff197819 */ /* 0x000fc40000011615 */
[--C-:B------:R-:W-:Y:S02]  /*4df0*/  SHF.R.U32.HI R0, RZ, 0x10, R21.reuse ;  /* 0x00000010ff007819 */ /* 0x100fe40000011615 */
[----:B------:R-:W-:Y:S02]  /*4e00*/  SHF.R.U32.HI R6, RZ, 0x8, R21 ;  /* 0x00000008ff067819 */ /* 0x000fe40000011615 */
[----:B------:R-:W-:Y:S01]  /*4e10*/  SHF.R.U32.HI R4, RZ, 0x8, R17 ;  /* 0x00000008ff047819 */ /* 0x000fe20000011611 */
[----:B0-----:R0:W-:Y:S04]  /*4e20*/  STG.E.U8 desc[UR4][R12.64+0x3], R15 ;  /* 0x0000030f0c007986 */ /* 0x0011e8000c101104 */
[----:B------:R1:W-:Y:S04]  /*4e30*/  STG.E.U8 desc[UR4][R12.64], R9 ;  /* 0x000000090c007986 */ /* 0x0003e8000c101104 */
[----:B------:R2:W-:Y:S04]  /*4e40*/  STG.E.U8 desc[UR4][R12.64+0x4], R23 ;  /* 0x000004170c007986 */ /* 0x0005e8000c101104 */
[----:B------:R3:W-:Y:S01]  /*4e50*/  STG.E.U8 desc[UR4][R12.64+0xb], R21 ;  /* 0x00000b150c007986 */ /* 0x0007e2000c101104 */
[----:B0-----:R-:W-:-:S02]  /*4e60*/  SHF.R.U32.HI R15, RZ, 0x18, R11 ;  /* 0x00000018ff0f7819 */ /* 0x001fc4000001160b */
[--C-:B-1----:R-:W-:Y:S01]  /*4e70*/  SHF.R.U32.HI R9, RZ, 0x18, R19.reuse ;  /* 0x00000018ff097819 */ /* 0x102fe20000011613 */
[----:B------:R0:W-:Y:S01]  /*4e80*/  STG.E.U8 desc[UR4][R12.64+0x1], R27 ;  /* 0x0000011b0c007986 */ /* 0x0001e2000c101104 */
[----:B--2---:R-:W-:-:S03]  /*4e90*/  SHF.R.U32.HI R23, RZ, 0x10, R19 ;  /* 0x00000010ff177819 */ /* 0x004fc60000011613 */
[----:B------:R1:W-:Y:S01]  /*4ea0*/  STG.E.U8 desc[UR4][R12.64+0x7], R17 ;  /* 0x000007110c007986 */ /* 0x0003e2000c101104 */
[----:B---3--:R-:W-:-:S03]  /*4eb0*/  SHF.R.U32.HI R21, RZ, 0x10, R11 ;  /* 0x00000010ff157819 */ /* 0x008fc6000001160b */
[----:B------:R2:W-:Y:S04]  /*4ec0*/  STG.E.U8 desc[UR4][R12.64+0x5], R29 ;  /* 0x0000051d0c007986 */ /* 0x0005e8000c101104 */
[----:B------:R3:W-:Y:S01]  /*4ed0*/  STG.E.U8 desc[UR4][R12.64+0x8], R25 ;  /* 0x000008190c007986 */ /* 0x0007e2000c101104 */
[----:B0-----:R-:W-:-:S03]  /*4ee0*/  SHF.R.U32.HI R27, RZ, 0x8, R19 ;  /* 0x00000008ff1b7819 */ /* 0x001fc60000011613 */
[----:B------:R0:W-:Y:S01]  /*4ef0*/  STG.E.U8 desc[UR4][R12.64+0xf], R19 ;  /* 0x00000f130c007986 */ /* 0x0001e2000c101104 */
[----:B-1----:R-:W-:-:S03]  /*4f00*/  SHF.R.U32.HI R17, RZ, 0x18, R7 ;  /* 0x00000018ff117819 */ /* 0x002fc60000011607 */
[----:B------:R1:W-:Y:S01]  /*4f10*/  STG.E.U8 desc[UR4][R12.64+0xc], R9 ;  /* 0x00000c090c007986 */ /* 0x0003e2000c101104 */
[----:B--2---:R-:W-:-:S03]  /*4f20*/  SHF.R.U32.HI R29, RZ, 0x8, R7 ;  /* 0x00000008ff1d7819 */ /* 0x004fc60000011607 */
[----:B------:R2:W-:Y:S01]  /*4f30*/  STG.E.U8 desc[UR4][R12.64+0xd], R23 ;  /* 0x00000d170c007986 */ /* 0x0005e2000c101104 */
[----:B---3--:R-:W-:-:S03]  /*4f40*/  SHF.R.U32.HI R25, RZ, 0x8, R11 ;  /* 0x00000008ff197819 */ /* 0x008fc6000001160b */
[----:B------:R3:W-:Y:S01]  /*4f50*/  STG.E.U8 desc[UR4][R12.64+0x10], R15 ;  /* 0x0000100f0c007986 */ /* 0x0007e2000c101104 */
[----:B0-----:R-:W-:-:S03]  /*4f60*/  SHF.R.U32.HI R19, RZ, 0x10, R7 ;  /* 0x00000010ff137819 */ /* 0x001fc60000011607 */
[----:B------:R0:W-:Y:S01]  /*4f70*/  STG.E.U8 desc[UR4][R12.64+0x11], R21 ;  /* 0x000011150c007986 */ /* 0x0001e2000c101104 */
[----:B-1----:R-:W-:-:S03]  /*4f80*/  SHF.R.U32.HI R9, RZ, 0x18, R5 ;  /* 0x00000018ff097819 */ /* 0x002fc60000011605 */
[----:B------:R1:W-:Y:S01]  /*4f90*/  STG.E.U8 desc[UR4][R12.64+0x13], R11 ;  /* 0x0000130b0c007986 */ /* 0x0003e2000c101104 */
[----:B--2---:R-:W-:-:S03]  /*4fa0*/  SHF.R.U32.HI R23, RZ, 0x8, R3 ;  /* 0x00000008ff177819 */ /* 0x004fc60000011603 */
[----:B------:R2:W-:Y:S01]  /*4fb0*/  STG.E.U8 desc[UR4][R12.64+0x17], R7 ;  /* 0x000017070c007986 */ /* 0x0005e2000c101104 */
[----:B---3--:R-:W-:Y:S02]  /*4fc0*/  SHF.R.U32.HI R15, RZ, 0x10, R3 ;  /* 0x00000010ff0f7819 */ /* 0x008fe40000011603 */
[--C-:B0-----:R-:W-:Y:S01]  /*4fd0*/  SHF.R.U32.HI R21, RZ, 0x8, R5.reuse ;  /* 0x00000008ff157819 */ /* 0x101fe20000011605 */
[----:B------:R-:W-:Y:S01]  /*4fe0*/  STG.E.U8 desc[UR4][R12.64+0x2], R2 ;  /* 0x000002020c007986 */ /* 0x000fe2000c101104 */
[----:B-1----:R-:W-:-:S03]  /*4ff0*/  SHF.R.U32.HI R11, RZ, 0x10, R5 ;  /* 0x00000010ff0b7819 */ /* 0x002fc60000011605 */
[----:B------:R-:W-:Y:S01]  /*5000*/  STG.E.U8 desc[UR4][R12.64+0x6], R4 ;  /* 0x000006040c007986 */ /* 0x000fe2000c101104 */
[----:B--2---:R-:W-:-:S03]  /*5010*/  SHF.R.U32.HI R7, RZ, 0x18, R3 ;  /* 0x00000018ff077819 */ /* 0x004fc60000011603 */
[----:B------:R-:W-:Y:S04]  /*5020*/  STG.E.U8 desc[UR4][R12.64+0x9], R0 ;  /* 0x000009000c007986 */ /* 0x000fe8000c101104 */
        /* <DEDUP_REMOVED lines=13> */
[----:B------:R-:W-:Y:S01]  /*5100*/  STG.E.U8 desc[UR4][R12.64+0x1e], R23 ;  /* 0x00001e170c007986 */ /* 0x000fe2000c101104 */
[----:B------:R-:W-:Y:S05]  /*5110*/  EXIT ;  /* 0x000000000000794d */ /* 0x000fea0003800000 */
.L_x_21:
[----:B------:R-:W-:-:S00]  /*5120*/  BRA `(.L_x_21) ;  /* 0xfffffffc00fc7947 */ /* 0x000fc0000383ffff */
[----:B------:R-:W-:-:S00]  /*5130*/  NOP ;  /* 0x0000000000007918 */ /* 0x000fc00000000000 */
        /* <DEDUP_REMOVED lines=12> */
.L_x_22:


//--------------------- .nv.shared.reserved.0     --------------------------
	.section	.nv.shared.reserved.0,"aw",@nobits
	.weak		__nv_reservedSMEM_offset_0_alias
	.size		__nv_reservedSMEM_offset_0_alias, 0, 64
	.other		__nv_reservedSMEM_offset_0_alias,@"STO_CUDA_RESERVED_SHARED STV_DEFAULT"
__nv_reservedSMEM_offset_0_alias:
	.zero		0
	.zero		64


//--------------------- .nv.constant0._Z13find_passwordxxPKcPbPxPh --------------------------
	.section	.nv.constant0._Z13find_passwordxxPKcPbPxPh,"a",@progbits
	.sectionflags	@""
	.align	4
.nv.constant0._Z13find_passwordxxPKcPbPxPh:
	.zero		944


//--------------------- SYMBOLS --------------------------

	.type		.nv.reservedSmem.offset0,@object
	.size		.nv.reservedSmem.offset0,0x4
